//
// Generated by NVIDIA NVVM Compiler
//
// Compiler Build ID: CL-36424714
// Cuda compilation tools, release 13.0, V13.0.88
// Based on NVVM 20.0.0
//

.version 9.0
.target sm_100
.address_size 64

	// .globl	_Z12gpu_multiplyPfS_S_i
// _ZZ8multiplyPfS_S_iE13Left_shared_t has been demoted
// _ZZ8multiplyPfS_S_iE14Right_shared_t has been demoted

.visible .entry _Z12gpu_multiplyPfS_S_i(
	.param .u64 .ptr .align 1 _Z12gpu_multiplyPfS_S_i_param_0,
	.param .u64 .ptr .align 1 _Z12gpu_multiplyPfS_S_i_param_1,
	.param .u64 .ptr .align 1 _Z12gpu_multiplyPfS_S_i_param_2,
	.param .u32 _Z12gpu_multiplyPfS_S_i_param_3
)
{
	.reg .pred 	%p<10>;
	.reg .b32 	%r<39>;
	.reg .b32 	%f<68>;
	.reg .b64 	%rd<67>;

	ld.param.u64 	%rd14, [_Z12gpu_multiplyPfS_S_i_param_0];
	ld.param.u64 	%rd15, [_Z12gpu_multiplyPfS_S_i_param_1];
	ld.param.u32 	%r17, [_Z12gpu_multiplyPfS_S_i_param_3];
	cvta.to.global.u64 	%rd1, %rd15;
	cvta.to.global.u64 	%rd2, %rd14;
	mov.u32 	%r18, %ctaid.y;
	mov.u32 	%r19, %ntid.y;
	mov.u32 	%r20, %tid.y;
	mad.lo.s32 	%r1, %r18, %r19, %r20;
	mov.u32 	%r21, %ctaid.x;
	mov.u32 	%r22, %ntid.x;
	mov.u32 	%r23, %tid.x;
	mad.lo.s32 	%r2, %r21, %r22, %r23;
	setp.lt.s32 	%p1, %r17, 1;
	mov.f32 	%f67, 0f00000000;
	@%p1 bra 	$L__BB0_12;
	mul.lo.s32 	%r3, %r17, %r1;
	and.b32  	%r4, %r17, 7;
	setp.lt.u32 	%p2, %r17, 8;
	mov.f32 	%f67, 0f00000000;
	mov.b32 	%r37, 0;
	@%p2 bra 	$L__BB0_4;
	and.b32  	%r37, %r17, 2147483640;
	neg.s32 	%r35, %r37;
	mul.wide.u32 	%rd16, %r17, 4;
	add.s64 	%rd3, %rd1, %rd16;
	mul.wide.u32 	%rd17, %r17, 8;
	add.s64 	%rd4, %rd1, %rd17;
	mul.wide.u32 	%rd18, %r17, 12;
	add.s64 	%rd5, %rd1, %rd18;
	mul.wide.u32 	%rd19, %r17, 16;
	add.s64 	%rd6, %rd1, %rd19;
	mul.wide.u32 	%rd20, %r17, 20;
	add.s64 	%rd7, %rd1, %rd20;
	mul.wide.u32 	%rd21, %r17, 24;
	add.s64 	%rd8, %rd1, %rd21;
	mul.wide.u32 	%rd22, %r17, 28;
	add.s64 	%rd9, %rd1, %rd22;
	mul.wide.u32 	%rd23, %r3, 4;
	add.s64 	%rd24, %rd23, %rd2;
	add.s64 	%rd66, %rd24, 16;
	mov.f32 	%f67, 0f00000000;
	mov.u32 	%r34, %r2;
$L__BB0_3:
	.pragma "nounroll";
	mul.wide.s32 	%rd25, %r34, 4;
	add.s64 	%rd26, %rd3, %rd25;
	add.s64 	%rd27, %rd4, %rd25;
	add.s64 	%rd28, %rd5, %rd25;
	add.s64 	%rd29, %rd6, %rd25;
	add.s64 	%rd30, %rd7, %rd25;
	add.s64 	%rd31, %rd8, %rd25;
	add.s64 	%rd32, %rd9, %rd25;
	add.s64 	%rd33, %rd1, %rd25;
	ld.global.f32 	%f17, [%rd66+-16];
	ld.global.f32 	%f18, [%rd33];
	fma.rn.f32 	%f19, %f17, %f18, %f67;
	ld.global.f32 	%f20, [%rd66+-12];
	ld.global.f32 	%f21, [%rd26];
	fma.rn.f32 	%f22, %f20, %f21, %f19;
	ld.global.f32 	%f23, [%rd66+-8];
	ld.global.f32 	%f24, [%rd27];
	fma.rn.f32 	%f25, %f23, %f24, %f22;
	ld.global.f32 	%f26, [%rd66+-4];
	ld.global.f32 	%f27, [%rd28];
	fma.rn.f32 	%f28, %f26, %f27, %f25;
	ld.global.f32 	%f29, [%rd66];
	ld.global.f32 	%f30, [%rd29];
	fma.rn.f32 	%f31, %f29, %f30, %f28;
	ld.global.f32 	%f32, [%rd66+4];
	ld.global.f32 	%f33, [%rd30];
	fma.rn.f32 	%f34, %f32, %f33, %f31;
	ld.global.f32 	%f35, [%rd66+8];
	ld.global.f32 	%f36, [%rd31];
	fma.rn.f32 	%f37, %f35, %f36, %f34;
	ld.global.f32 	%f38, [%rd66+12];
	ld.global.f32 	%f39, [%rd32];
	fma.rn.f32 	%f67, %f38, %f39, %f37;
	add.s32 	%r35, %r35, 8;
	shl.b32 	%r25, %r17, 3;
	add.s32 	%r34, %r34, %r25;
	add.s64 	%rd66, %rd66, 32;
	setp.ne.s32 	%p3, %r35, 0;
	@%p3 bra 	$L__BB0_3;
$L__BB0_4:
	setp.eq.s32 	%p4, %r4, 0;
	@%p4 bra 	$L__BB0_12;
	and.b32  	%r12, %r17, 3;
	setp.lt.u32 	%p5, %r4, 4;
	@%p5 bra 	$L__BB0_7;
	add.s32 	%r26, %r37, %r3;
	mul.wide.u32 	%rd34, %r26, 4;
	add.s64 	%rd35, %rd2, %rd34;
	ld.global.f32 	%f41, [%rd35];
	mad.lo.s32 	%r27, %r37, %r17, %r2;
	mul.wide.s32 	%rd36, %r27, 4;
	add.s64 	%rd37, %rd1, %rd36;
	ld.global.f32 	%f42, [%rd37];
	fma.rn.f32 	%f43, %f41, %f42, %f67;
	cvt.u64.u32 	%rd38, %r3;
	cvt.u64.u32 	%rd39, %r37;
	add.s64 	%rd40, %rd39, %rd38;
	shl.b64 	%rd41, %rd40, 2;
	add.s64 	%rd42, %rd2, %rd41;
	ld.global.f32 	%f44, [%rd42+4];
	mul.wide.u32 	%rd43, %r17, 4;
	add.s64 	%rd44, %rd37, %rd43;
	ld.global.f32 	%f45, [%rd44];
	fma.rn.f32 	%f46, %f44, %f45, %f43;
	ld.global.f32 	%f47, [%rd42+8];
	add.s64 	%rd45, %rd44, %rd43;
	ld.global.f32 	%f48, [%rd45];
	fma.rn.f32 	%f49, %f47, %f48, %f46;
	ld.global.f32 	%f50, [%rd42+12];
	add.s64 	%rd46, %rd45, %rd43;
	ld.global.f32 	%f51, [%rd46];
	fma.rn.f32 	%f67, %f50, %f51, %f49;
	add.s32 	%r37, %r37, 4;
$L__BB0_7:
	setp.eq.s32 	%p6, %r12, 0;
	@%p6 bra 	$L__BB0_12;
	setp.eq.s32 	%p7, %r12, 1;
	@%p7 bra 	$L__BB0_10;
	add.s32 	%r28, %r37, %r3;
	mul.wide.u32 	%rd47, %r28, 4;
	add.s64 	%rd48, %rd2, %rd47;
	ld.global.f32 	%f53, [%rd48];
	mad.lo.s32 	%r29, %r37, %r17, %r2;
	mul.wide.s32 	%rd49, %r29, 4;
	add.s64 	%rd50, %rd1, %rd49;
	ld.global.f32 	%f54, [%rd50];
	fma.rn.f32 	%f55, %f53, %f54, %f67;
	cvt.u64.u32 	%rd51, %r3;
	cvt.u64.u32 	%rd52, %r37;
	add.s64 	%rd53, %rd52, %rd51;
	shl.b64 	%rd54, %rd53, 2;
	add.s64 	%rd55, %rd2, %rd54;
	ld.global.f32 	%f56, [%rd55+4];
	mul.wide.u32 	%rd56, %r17, 4;
	add.s64 	%rd57, %rd50, %rd56;
	ld.global.f32 	%f57, [%rd57];
	fma.rn.f32 	%f67, %f56, %f57, %f55;
	add.s32 	%r37, %r37, 2;
$L__BB0_10:
	and.b32  	%r30, %r17, 1;
	setp.eq.b32 	%p8, %r30, 1;
	not.pred 	%p9, %p8;
	@%p9 bra 	$L__BB0_12;
	add.s32 	%r31, %r37, %r3;
	mul.wide.u32 	%rd58, %r31, 4;
	add.s64 	%rd59, %rd2, %rd58;
	ld.global.f32 	%f58, [%rd59];
	mad.lo.s32 	%r32, %r37, %r17, %r2;
	mul.wide.s32 	%rd60, %r32, 4;
	add.s64 	%rd61, %rd1, %rd60;
	ld.global.f32 	%f59, [%rd61];
	fma.rn.f32 	%f67, %f58, %f59, %f67;
$L__BB0_12:
	ld.param.u64 	%rd65, [_Z12gpu_multiplyPfS_S_i_param_2];
	cvta.to.global.u64 	%rd62, %rd65;
	mad.lo.s32 	%r33, %r17, %r1, %r2;
	mul.wide.s32 	%rd63, %r33, 4;
	add.s64 	%rd64, %rd62, %rd63;
	st.global.f32 	[%rd64], %f67;
	ret;

}
	// .globl	_Z8multiplyPfS_S_i
.visible .entry _Z8multiplyPfS_S_i(
	.param .u64 .ptr .align 1 _Z8multiplyPfS_S_i_param_0,
	.param .u64 .ptr .align 1 _Z8multiplyPfS_S_i_param_1,
	.param .u64 .ptr .align 1 _Z8multiplyPfS_S_i_param_2,
	.param .u32 _Z8multiplyPfS_S_i_param_3
)
{
	.reg .pred 	%p<2>;
	.reg .b32 	%r<34>;
	.reg .b32 	%f<198>;
	.reg .b64 	%rd<13>;
	// demoted variable
	.shared .align 4 .b8 _ZZ8multiplyPfS_S_iE13Left_shared_t[16384];
	// demoted variable
	.shared .align 4 .b8 _ZZ8multiplyPfS_S_iE14Right_shared_t[16384];
	ld.param.u64 	%rd4, [_Z8multiplyPfS_S_i_param_0];
	ld.param.u64 	%rd5, [_Z8multiplyPfS_S_i_param_1];
	ld.param.u64 	%rd3, [_Z8multiplyPfS_S_i_param_2];
	ld.param.u32 	%r16, [_Z8multiplyPfS_S_i_param_3];
	cvta.to.global.u64 	%rd1, %rd5;
	cvta.to.global.u64 	%rd2, %rd4;
	mov.u32 	%r17, %ctaid.y;
	mov.u32 	%r18, %ntid.y;
	mov.u32 	%r19, %tid.y;
	mad.lo.s32 	%r20, %r17, %r18, %r19;
	mov.u32 	%r21, %ctaid.x;
	mov.u32 	%r22, %ntid.x;
	mul.lo.s32 	%r1, %r21, %r22;
	mov.u32 	%r23, %tid.x;
	mov.u32 	%r24, %nctaid.x;
	mad.lo.s32 	%r2, %r16, %r20, %r23;
	shl.b32 	%r25, %r19, 8;
	mov.u32 	%r26, _ZZ8multiplyPfS_S_iE13Left_shared_t;
	add.s32 	%r3, %r26, %r25;
	shl.b32 	%r27, %r23, 2;
	add.s32 	%r4, %r3, %r27;
	mov.u32 	%r28, _ZZ8multiplyPfS_S_iE14Right_shared_t;
	add.s32 	%r6, %r28, %r27;
	add.s32 	%r5, %r6, %r25;
	neg.s32 	%r33, %r24;
	add.s32 	%r29, %r23, %r1;
	mad.lo.s32 	%r31, %r19, %r16, %r29;
	shl.b32 	%r9, %r16, 6;
	mov.f32 	%f197, 0f00000000;
	mov.u32 	%r32, %r2;
$L__BB1_1:
	mul.wide.s32 	%rd6, %r32, 4;
	add.s64 	%rd7, %rd2, %rd6;
	ld.global.f32 	%f4, [%rd7];
	st.shared.f32 	[%r4], %f4;
	mul.wide.s32 	%rd8, %r31, 4;
	add.s64 	%rd9, %rd1, %rd8;
	ld.global.f32 	%f5, [%rd9];
	st.shared.f32 	[%r5], %f5;
	bar.sync 	0;
	ld.shared.f32 	%f6, [%r3];
	ld.shared.f32 	%f7, [%r6];
	fma.rn.f32 	%f8, %f6, %f7, %f197;
	ld.shared.f32 	%f9, [%r3+4];
	ld.shared.f32 	%f10, [%r6+256];
	fma.rn.f32 	%f11, %f9, %f10, %f8;
	ld.shared.f32 	%f12, [%r3+8];
	ld.shared.f32 	%f13, [%r6+512];
	fma.rn.f32 	%f14, %f12, %f13, %f11;
	ld.shared.f32 	%f15, [%r3+12];
	ld.shared.f32 	%f16, [%r6+768];
	fma.rn.f32 	%f17, %f15, %f16, %f14;
	ld.shared.f32 	%f18, [%r3+16];
	ld.shared.f32 	%f19, [%r6+1024];
	fma.rn.f32 	%f20, %f18, %f19, %f17;
	ld.shared.f32 	%f21, [%r3+20];
	ld.shared.f32 	%f22, [%r6+1280];
	fma.rn.f32 	%f23, %f21, %f22, %f20;
	ld.shared.f32 	%f24, [%r3+24];
	ld.shared.f32 	%f25, [%r6+1536];
	fma.rn.f32 	%f26, %f24, %f25, %f23;
	ld.shared.f32 	%f27, [%r3+28];
	ld.shared.f32 	%f28, [%r6+1792];
	fma.rn.f32 	%f29, %f27, %f28, %f26;
	ld.shared.f32 	%f30, [%r3+32];
	ld.shared.f32 	%f31, [%r6+2048];
	fma.rn.f32 	%f32, %f30, %f31, %f29;
	ld.shared.f32 	%f33, [%r3+36];
	ld.shared.f32 	%f34, [%r6+2304];
	fma.rn.f32 	%f35, %f33, %f34, %f32;
	ld.shared.f32 	%f36, [%r3+40];
	ld.shared.f32 	%f37, [%r6+2560];
	fma.rn.f32 	%f38, %f36, %f37, %f35;
	ld.shared.f32 	%f39, [%r3+44];
	ld.shared.f32 	%f40, [%r6+2816];
	fma.rn.f32 	%f41, %f39, %f40, %f38;
	ld.shared.f32 	%f42, [%r3+48];
	ld.shared.f32 	%f43, [%r6+3072];
	fma.rn.f32 	%f44, %f42, %f43, %f41;
	ld.shared.f32 	%f45, [%r3+52];
	ld.shared.f32 	%f46, [%r6+3328];
	fma.rn.f32 	%f47, %f45, %f46, %f44;
	ld.shared.f32 	%f48, [%r3+56];
	ld.shared.f32 	%f49, [%r6+3584];
	fma.rn.f32 	%f50, %f48, %f49, %f47;
	ld.shared.f32 	%f51, [%r3+60];
	ld.shared.f32 	%f52, [%r6+3840];
	fma.rn.f32 	%f53, %f51, %f52, %f50;
	ld.shared.f32 	%f54, [%r3+64];
	ld.shared.f32 	%f55, [%r6+4096];
	fma.rn.f32 	%f56, %f54, %f55, %f53;
	ld.shared.f32 	%f57, [%r3+68];
	ld.shared.f32 	%f58, [%r6+4352];
	fma.rn.f32 	%f59, %f57, %f58, %f56;
	ld.shared.f32 	%f60, [%r3+72];
	ld.shared.f32 	%f61, [%r6+4608];
	fma.rn.f32 	%f62, %f60, %f61, %f59;
	ld.shared.f32 	%f63, [%r3+76];
	ld.shared.f32 	%f64, [%r6+4864];
	fma.rn.f32 	%f65, %f63, %f64, %f62;
	ld.shared.f32 	%f66, [%r3+80];
	ld.shared.f32 	%f67, [%r6+5120];
	fma.rn.f32 	%f68, %f66, %f67, %f65;
	ld.shared.f32 	%f69, [%r3+84];
	ld.shared.f32 	%f70, [%r6+5376];
	fma.rn.f32 	%f71, %f69, %f70, %f68;
	ld.shared.f32 	%f72, [%r3+88];
	ld.shared.f32 	%f73, [%r6+5632];
	fma.rn.f32 	%f74, %f72, %f73, %f71;
	ld.shared.f32 	%f75, [%r3+92];
	ld.shared.f32 	%f76, [%r6+5888];
	fma.rn.f32 	%f77, %f75, %f76, %f74;
	ld.shared.f32 	%f78, [%r3+96];
	ld.shared.f32 	%f79, [%r6+6144];
	fma.rn.f32 	%f80, %f78, %f79, %f77;
	ld.shared.f32 	%f81, [%r3+100];
	ld.shared.f32 	%f82, [%r6+6400];
	fma.rn.f32 	%f83, %f81, %f82, %f80;
	ld.shared.f32 	%f84, [%r3+104];
	ld.shared.f32 	%f85, [%r6+6656];
	fma.rn.f32 	%f86, %f84, %f85, %f83;
	ld.shared.f32 	%f87, [%r3+108];
	ld.shared.f32 	%f88, [%r6+6912];
	fma.rn.f32 	%f89, %f87, %f88, %f86;
	ld.shared.f32 	%f90, [%r3+112];
	ld.shared.f32 	%f91, [%r6+7168];
	fma.rn.f32 	%f92, %f90, %f91, %f89;
	ld.shared.f32 	%f93, [%r3+116];
	ld.shared.f32 	%f94, [%r6+7424];
	fma.rn.f32 	%f95, %f93, %f94, %f92;
	ld.shared.f32 	%f96, [%r3+120];
	ld.shared.f32 	%f97, [%r6+7680];
	fma.rn.f32 	%f98, %f96, %f97, %f95;
	ld.shared.f32 	%f99, [%r3+124];
	ld.shared.f32 	%f100, [%r6+7936];
	fma.rn.f32 	%f101, %f99, %f100, %f98;
	ld.shared.f32 	%f102, [%r3+128];
	ld.shared.f32 	%f103, [%r6+8192];
	fma.rn.f32 	%f104, %f102, %f103, %f101;
	ld.shared.f32 	%f105, [%r3+132];
	ld.shared.f32 	%f106, [%r6+8448];
	fma.rn.f32 	%f107, %f105, %f106, %f104;
	ld.shared.f32 	%f108, [%r3+136];
	ld.shared.f32 	%f109, [%r6+8704];
	fma.rn.f32 	%f110, %f108, %f109, %f107;
	ld.shared.f32 	%f111, [%r3+140];
	ld.shared.f32 	%f112, [%r6+8960];
	fma.rn.f32 	%f113, %f111, %f112, %f110;
	ld.shared.f32 	%f114, [%r3+144];
	ld.shared.f32 	%f115, [%r6+9216];
	fma.rn.f32 	%f116, %f114, %f115, %f113;
	ld.shared.f32 	%f117, [%r3+148];
	ld.shared.f32 	%f118, [%r6+9472];
	fma.rn.f32 	%f119, %f117, %f118, %f116;
	ld.shared.f32 	%f120, [%r3+152];
	ld.shared.f32 	%f121, [%r6+9728];
	fma.rn.f32 	%f122, %f120, %f121, %f119;
	ld.shared.f32 	%f123, [%r3+156];
	ld.shared.f32 	%f124, [%r6+9984];
	fma.rn.f32 	%f125, %f123, %f124, %f122;
	ld.shared.f32 	%f126, [%r3+160];
	ld.shared.f32 	%f127, [%r6+10240];
	fma.rn.f32 	%f128, %f126, %f127, %f125;
	ld.shared.f32 	%f129, [%r3+164];
	ld.shared.f32 	%f130, [%r6+10496];
	fma.rn.f32 	%f131, %f129, %f130, %f128;
	ld.shared.f32 	%f132, [%r3+168];
	ld.shared.f32 	%f133, [%r6+10752];
	fma.rn.f32 	%f134, %f132, %f133, %f131;
	ld.shared.f32 	%f135, [%r3+172];
	ld.shared.f32 	%f136, [%r6+11008];
	fma.rn.f32 	%f137, %f135, %f136, %f134;
	ld.shared.f32 	%f138, [%r3+176];
	ld.shared.f32 	%f139, [%r6+11264];
	fma.rn.f32 	%f140, %f138, %f139, %f137;
	ld.shared.f32 	%f141, [%r3+180];
	ld.shared.f32 	%f142, [%r6+11520];
	fma.rn.f32 	%f143, %f141, %f142, %f140;
	ld.shared.f32 	%f144, [%r3+184];
	ld.shared.f32 	%f145, [%r6+11776];
	fma.rn.f32 	%f146, %f144, %f145, %f143;
	ld.shared.f32 	%f147, [%r3+188];
	ld.shared.f32 	%f148, [%r6+12032];
	fma.rn.f32 	%f149, %f147, %f148, %f146;
	ld.shared.f32 	%f150, [%r3+192];
	ld.shared.f32 	%f151, [%r6+12288];
	fma.rn.f32 	%f152, %f150, %f151, %f149;
	ld.shared.f32 	%f153, [%r3+196];
	ld.shared.f32 	%f154, [%r6+12544];
	fma.rn.f32 	%f155, %f153, %f154, %f152;
	ld.shared.f32 	%f156, [%r3+200];
	ld.shared.f32 	%f157, [%r6+12800];
	fma.rn.f32 	%f158, %f156, %f157, %f155;
	ld.shared.f32 	%f159, [%r3+204];
	ld.shared.f32 	%f160, [%r6+13056];
	fma.rn.f32 	%f161, %f159, %f160, %f158;
	ld.shared.f32 	%f162, [%r3+208];
	ld.shared.f32 	%f163, [%r6+13312];
	fma.rn.f32 	%f164, %f162, %f163, %f161;
	ld.shared.f32 	%f165, [%r3+212];
	ld.shared.f32 	%f166, [%r6+13568];
	fma.rn.f32 	%f167, %f165, %f166, %f164;
	ld.shared.f32 	%f168, [%r3+216];
	ld.shared.f32 	%f169, [%r6+13824];
	fma.rn.f32 	%f170, %f168, %f169, %f167;
	ld.shared.f32 	%f171, [%r3+220];
	ld.shared.f32 	%f172, [%r6+14080];
	fma.rn.f32 	%f173, %f171, %f172, %f170;
	ld.shared.f32 	%f174, [%r3+224];
	ld.shared.f32 	%f175, [%r6+14336];
	fma.rn.f32 	%f176, %f174, %f175, %f173;
	ld.shared.f32 	%f177, [%r3+228];
	ld.shared.f32 	%f178, [%r6+14592];
	fma.rn.f32 	%f179, %f177, %f178, %f176;
	ld.shared.f32 	%f180, [%r3+232];
	ld.shared.f32 	%f181, [%r6+14848];
	fma.rn.f32 	%f182, %f180, %f181, %f179;
	ld.shared.f32 	%f183, [%r3+236];
	ld.shared.f32 	%f184, [%r6+15104];
	fma.rn.f32 	%f185, %f183, %f184, %f182;
	ld.shared.f32 	%f186, [%r3+240];
	ld.shared.f32 	%f187, [%r6+15360];
	fma.rn.f32 	%f188, %f186, %f187, %f185;
	ld.shared.f32 	%f189, [%r3+244];
	ld.shared.f32 	%f190, [%r6+15616];
	fma.rn.f32 	%f191, %f189, %f190, %f188;
	ld.shared.f32 	%f192, [%r3+248];
	ld.shared.f32 	%f193, [%r6+15872];
	fma.rn.f32 	%f194, %f192, %f193, %f191;
	ld.shared.f32 	%f195, [%r3+252];
	ld.shared.f32 	%f196, [%r6+16128];
	fma.rn.f32 	%f197, %f195, %f196, %f194;
	bar.sync 	0;
	add.s32 	%r33, %r33, 1;
	setp.ne.s32 	%p1, %r33, 0;
	add.s32 	%r32, %r32, 64;
	add.s32 	%r31, %r31, %r9;
	@%p1 bra 	$L__BB1_1;
	cvta.to.global.u64 	%rd10, %rd3;
	add.s32 	%r30, %r2, %r1;
	mul.wide.s32 	%rd11, %r30, 4;
	add.s64 	%rd12, %rd10, %rd11;
	st.global.f32 	[%rd12], %f197;
	ret;

}


// ===== COMPILED SASS (sm_100) =====

	.target	sm_100

	.elftype	@"ET_EXEC"


//--------------------- .note.nv.tkinfo           --------------------------
	.section	.note.nv.tkinfo,"",@"SHT_NOTE"
	.sectionflags	@"SHF_NOTE_NV_TKINFO"
	.tkinfo
        /*0018*/ 	.word	0x00000002
        /*0030*/ 	.string	""
        /*0030*/ 	.string	"ptxas"
        /*0030*/ 	.string	"Cuda compilation tools, release 13.0, V13.0.88"
        /*0030*/ 	.string	"Build cuda_13.0.r13.0/compiler.36424714_0"
        /*0030*/ 	.string	"-arch sm_100 -m 64 "



//--------------------- .note.nv.cuinfo           --------------------------
	.section	.note.nv.cuinfo,"",@"SHT_NOTE"
	.sectionflags	@"SHF_NOTE_NV_CUINFO"
        /*0018*/ 	.short	0x0002
        /*001a*/ 	.short	0x0064
        /*001c*/ 	.short	0x0082
	.zero		2


//--------------------- .nv.info                  --------------------------
	.section	.nv.info,"",@"SHT_CUDA_INFO"
	.align	4


	//----- nvinfo : EIATTR_REGCOUNT
	.align		4
        /*0000*/ 	.byte	0x04, 0x2f
        /*0002*/ 	.short	(.L_1 - .L_0)
	.align		4
.L_0:
        /*0004*/ 	.word	index@(_Z12gpu_multiplyPfS_S_i)
        /*0008*/ 	.word	0x0000001e


	//----- nvinfo : EIATTR_FRAME_SIZE
	.align		4
.L_1:
        /*000c*/ 	.byte	0x04, 0x11
        /*000e*/ 	.short	(.L_3 - .L_2)
	.align		4
.L_2:
        /*0010*/ 	.word	index@(_Z12gpu_multiplyPfS_S_i)
        /*0014*/ 	.word	0x00000000


	//----- nvinfo : EIATTR_REGCOUNT
	.align		4
.L_3:
        /*0018*/ 	.byte	0x04, 0x2f
        /*001a*/ 	.short	(.L_5 - .L_4)
	.align		4
.L_4:
        /*001c*/ 	.word	index@(_Z8multiplyPfS_S_i)
        /*0020*/ 	.word	0x00000020


	//----- nvinfo : EIATTR_FRAME_SIZE
	.align		4
.L_5:
        /*0024*/ 	.byte	0x04, 0x11
        /*0026*/ 	.short	(.L_7 - .L_6)
	.align		4
.L_6:
        /*0028*/ 	.word	index@(_Z8multiplyPfS_S_i)
        /*002c*/ 	.word	0x00000000


	//----- nvinfo : EIATTR_MIN_STACK_SIZE
	.align		4
.L_7:
        /*0030*/ 	.byte	0x04, 0x12
        /*0032*/ 	.short	(.L_9 - .L_8)
	.align		4
.L_8:
        /*0034*/ 	.word	index@(_Z8multiplyPfS_S_i)
        /*0038*/ 	.word	0x00000000


	//----- nvinfo : EIATTR_MIN_STACK_SIZE
	.align		4
.L_9:
        /*003c*/ 	.byte	0x04, 0x12
        /*003e*/ 	.short	(.L_11 - .L_10)
	.align		4
.L_10:
        /*0040*/ 	.word	index@(_Z12gpu_multiplyPfS_S_i)
        /*0044*/ 	.word	0x00000000
.L_11:


//--------------------- .nv.compat                --------------------------
	.section	.nv.compat,"",@"SHT_CUDA_COMPAT_INFO"
	.align	4
        /*0000*/ 	.byte	0x02, 0x09, 0x00, 0x00, 0x02, 0x02, 0x01, 0x00, 0x02, 0x05, 0x05, 0x00, 0x03, 0x07, 0x01, 0x01
        /*0010*/ 	.byte	0x02, 0x03, 0x00, 0x00, 0x02, 0x06, 0x01, 0x00, 0x04, 0x0b, 0x08, 0x00, 0x09, 0x00, 0x00, 0x00
        /*0020*/ 	.byte	0x00, 0x00, 0x00, 0x00


//--------------------- .nv.info._Z8multiplyPfS_S_i --------------------------
	.section	.nv.info._Z8multiplyPfS_S_i,"",@"SHT_CUDA_INFO"
	.sectionflags	@""
	.align	4


	//----- nvinfo : EIATTR_CUDA_API_VERSION
	.align		4
        /*0000*/ 	.byte	0x04, 0x37
        /*0002*/ 	.short	(.L_13 - .L_12)
.L_12:
        /*0004*/ 	.word	0x00000082


	//----- nvinfo : EIATTR_KPARAM_INFO
	.align		4
.L_13:
        /*0008*/ 	.byte	0x04, 0x17
        /*000a*/ 	.short	(.L_15 - .L_14)
.L_14:
        /*000c*/ 	.word	0x00000000
        /*0010*/ 	.short	0x0003
        /*0012*/ 	.short	0x0018
        /*0014*/ 	.byte	0x00, 0xf0, 0x11, 0x00


	//----- nvinfo : EIATTR_KPARAM_INFO
	.align		4
.L_15:
        /*0018*/ 	.byte	0x04, 0x17
        /*001a*/ 	.short	(.L_17 - .L_16)
.L_16:
        /*001c*/ 	.word	0x00000000
        /*0020*/ 	.short	0x0002
        /*0022*/ 	.short	0x0010
        /*0024*/ 	.byte	0x00, 0xf5, 0x21, 0x00


	//----- nvinfo : EIATTR_KPARAM_INFO
	.align		4
.L_17:
        /*0028*/ 	.byte	0x04, 0x17
        /*002a*/ 	.short	(.L_19 - .L_18)
.L_18:
        /*002c*/ 	.word	0x00000000
        /*0030*/ 	.short	0x0001
        /*0032*/ 	.short	0x0008
        /*0034*/ 	.byte	0x00, 0xf5, 0x21, 0x00


	//----- nvinfo : EIATTR_KPARAM_INFO
	.align		4
.L_19:
        /*0038*/ 	.byte	0x04, 0x17
        /*003a*/ 	.short	(.L_21 - .L_20)
.L_20:
        /*003c*/ 	.word	0x00000000
        /*0040*/ 	.short	0x0000
        /*0042*/ 	.short	0x0000
        /*0044*/ 	.byte	0x00, 0xf5, 0x21, 0x00


	//----- nvinfo : EIATTR_SPARSE_MMA_MASK
	.align		4
.L_21:
        /*0048*/ 	.byte	0x03, 0x50
        /*004a*/ 	.short	0x0000


	//----- nvinfo : EIATTR_MAXREG_COUNT
	.align		4
        /*004c*/ 	.byte	0x03, 0x1b
        /*004e*/ 	.short	0x00ff


	//----- nvinfo : EIATTR_NUM_BARRIERS
	.align		4
        /*0050*/ 	.byte	0x02, 0x4c
        /*0052*/ 	.byte	0x01
	.zero		1


	//----- nvinfo : EIATTR_MERCURY_ISA_VERSION
	.align		4
        /*0054*/ 	.byte	0x03, 0x5f
        /*0056*/ 	.short	0x0101


	//----- nvinfo : EIATTR_VRC_CTA_INIT_COUNT
	.align		4
        /*0058*/ 	.byte	0x02, 0x4a
	.zero		1
	.zero		1


	//----- nvinfo : EIATTR_EXIT_INSTR_OFFSETS
	.align		4
        /*005c*/ 	.byte	0x04, 0x1c
        /*005e*/ 	.short	(.L_23 - .L_22)


	//   ....[0]....
.L_22:
        /*0060*/ 	.word	0x00000be0


	//----- nvinfo : EIATTR_CBANK_PARAM_SIZE
	.align		4
.L_23:
        /*0064*/ 	.byte	0x03, 0x19
        /*0066*/ 	.short	0x001c


	//----- nvinfo : EIATTR_PARAM_CBANK
	.align		4
        /*0068*/ 	.byte	0x04, 0x0a
        /*006a*/ 	.short	(.L_25 - .L_24)
	.align		4
.L_24:
        /*006c*/ 	.word	index@(.nv.constant0._Z8multiplyPfS_S_i)
        /*0070*/ 	.short	0x0380
        /*0072*/ 	.short	0x001c


	//----- nvinfo : EIATTR_SW_WAR
	.align		4
.L_25:
        /*0074*/ 	.byte	0x04, 0x36
        /*0076*/ 	.short	(.L_27 - .L_26)
.L_26:
        /*0078*/ 	.word	0x00000008
.L_27:


//--------------------- .nv.info._Z12gpu_multiplyPfS_S_i --------------------------
	.section	.nv.info._Z12gpu_multiplyPfS_S_i,"",@"SHT_CUDA_INFO"
	.sectionflags	@""
	.align	4


	//----- nvinfo : EIATTR_CUDA_API_VERSION
	.align		4
        /*0000*/ 	.byte	0x04, 0x37
        /*0002*/ 	.short	(.L_29 - .L_28)
.L_28:
        /*0004*/ 	.word	0x00000082


	//----- nvinfo : EIATTR_KPARAM_INFO
	.align		4
.L_29:
        /*0008*/ 	.byte	0x04, 0x17
        /*000a*/ 	.short	(.L_31 - .L_30)
.L_30:
        /*000c*/ 	.word	0x00000000
        /*0010*/ 	.short	0x0003
        /*0012*/ 	.short	0x0018
        /*0014*/ 	.byte	0x00, 0xf0, 0x11, 0x00


	//----- nvinfo : EIATTR_KPARAM_INFO
	.align		4
.L_31:
        /*0018*/ 	.byte	0x04, 0x17
        /*001a*/ 	.short	(.L_33 - .L_32)
.L_32:
        /*001c*/ 	.word	0x00000000
        /*0020*/ 	.short	0x0002
        /*0022*/ 	.short	0x0010
        /*0024*/ 	.byte	0x00, 0xf5, 0x21, 0x00


	//----- nvinfo : EIATTR_KPARAM_INFO
	.align		4
.L_33:
        /*0028*/ 	.byte	0x04, 0x17
        /*002a*/ 	.short	(.L_35 - .L_34)
.L_34:
        /*002c*/ 	.word	0x00000000
        /*0030*/ 	.short	0x0001
        /*0032*/ 	.short	0x0008
        /*0034*/ 	.byte	0x00, 0xf5, 0x21, 0x00


	//----- nvinfo : EIATTR_KPARAM_INFO
	.align		4
.L_35:
        /*0038*/ 	.byte	0x04, 0x17
        /*003a*/ 	.short	(.L_37 - .L_36)
.L_36:
        /*003c*/ 	.word	0x00000000
        /*0040*/ 	.short	0x0000
        /*0042*/ 	.short	0x0000
        /*0044*/ 	.byte	0x00, 0xf5, 0x21, 0x00


	//----- nvinfo : EIATTR_SPARSE_MMA_MASK
	.align		4
.L_37:
        /*0048*/ 	.byte	0x03, 0x50
        /*004a*/ 	.short	0x0000


	//----- nvinfo : EIATTR_MAXREG_COUNT
	.align		4
        /*004c*/ 	.byte	0x03, 0x1b
        /*004e*/ 	.short	0x00ff


	//----- nvinfo : EIATTR_MERCURY_ISA_VERSION
	.align		4
        /*0050*/ 	.byte	0x03, 0x5f
        /*0052*/ 	.short	0x0101


	//----- nvinfo : EIATTR_VRC_CTA_INIT_COUNT
	.align		4
        /*0054*/ 	.byte	0x02, 0x4a
	.zero		1
	.zero		1


	//----- nvinfo : EIATTR_EXIT_INSTR_OFFSETS
	.align		4
        /*0058*/ 	.byte	0x04, 0x1c
        /*005a*/ 	.short	(.L_39 - .L_38)


	//   ....[0]....
.L_38:
        /*005c*/ 	.word	0x00000ab0


	//----- nvinfo : EIATTR_CBANK_PARAM_SIZE
	.align		4
.L_39:
        /*0060*/ 	.byte	0x03, 0x19
        /*0062*/ 	.short	0x001c


	//----- nvinfo : EIATTR_PARAM_CBANK
	.align		4
        /*0064*/ 	.byte	0x04, 0x0a
        /*0066*/ 	.short	(.L_41 - .L_40)
	.align		4
.L_40:
        /*0068*/ 	.word	index@(.nv.constant0._Z12gpu_multiplyPfS_S_i)
        /*006c*/ 	.short	0x0380
        /*006e*/ 	.short	0x001c


	//----- nvinfo : EIATTR_SW_WAR
	.align		4
.L_41:
        /*0070*/ 	.byte	0x04, 0x36
        /*0072*/ 	.short	(.L_43 - .L_42)
.L_42:
        /*0074*/ 	.word	0x00000008
.L_43:


//--------------------- .nv.callgraph             --------------------------
	.section	.nv.callgraph,"",@"SHT_CUDA_CALLGRAPH"
	.align	4
	.sectionentsize	8
	.align		4
        /*0000*/ 	.word	0x00000000
	.align		4
        /*0004*/ 	.word	0xffffffff
	.align		4
        /*0008*/ 	.word	0x00000000
	.align		4
        /*000c*/ 	.word	0xfffffffe
	.align		4
        /*0010*/ 	.word	0x00000000
	.align		4
        /*0014*/ 	.word	0xfffffffd
	.align		4
        /*0018*/ 	.word	0x00000000
	.align		4
        /*001c*/ 	.word	0xfffffffc


//--------------------- .text._Z8multiplyPfS_S_i  --------------------------
	.section	.text._Z8multiplyPfS_S_i,"ax",@progbits
	.align	128
        .global         _Z8multiplyPfS_S_i
        .type           _Z8multiplyPfS_S_i,@function
        .size           _Z8multiplyPfS_S_i,(.L_x_7 - _Z8multiplyPfS_S_i)
        .other          _Z8multiplyPfS_S_i,@"STO_CUDA_ENTRY STV_DEFAULT"
_Z8multiplyPfS_S_i:
.text._Z8multiplyPfS_S_i:
[----:B------:R-:W-:Y:S01]  /*0000*/  LDC R1, c[0x0][0x37c] ;  /* 0x0000df00ff017b82 */ /* 0x000fe20000000800 */
[----:B------:R-:W0:Y:S07]  /*0010*/  S2R R4, SR_TID.Y ;  /* 0x0000000000047919 */ /* 0x000e2e0000002200 */
[----:B------:R-:W1:Y:S01]  /*0020*/  S2UR UR6, SR_CgaCtaId ;  /* 0x00000000000679c3 */ /* 0x000e620000008800 */
[----:B------:R-:W-:Y:S01]  /*0030*/  UMOV UR4, 0x400 ;  /* 0x0000040000047882 */ /* 0x000fe20000000000 */
[----:B------:R-:W-:Y:S01]  /*0040*/  HFMA2 R23, -RZ, RZ, 0, 0 ;  /* 0x00000000ff177431 */ /* 0x000fe200000001ff */
[----:B------:R-:W2:Y:S01]  /*0050*/  S2R R6, SR_TID.X ;  /* 0x0000000000067919 */ /* 0x000ea20000002100 */
[----:B------:R-:W-:Y:S01]  /*0060*/  UIADD3 UR5, UPT, UPT, UR4, 0x4000, URZ ;  /* 0x0000400004057890 */ /* 0x000fe2000fffe0ff */
[----:B------:R-:W3:Y:S03]  /*0070*/  LDCU.64 UR12, c[0x0][0x358] ;  /* 0x00006b00ff0c77ac */ /* 0x000ee60008000a00 */
[----:B------:R-:W4:Y:S08]  /*0080*/  S2UR UR7, SR_CTAID.X ;  /* 0x00000000000779c3 */ /* 0x000f300000002500 */
[----:B------:R-:W5:Y:S08]  /*0090*/  S2UR UR11, SR_CTAID.Y ;  /* 0x00000000000b79c3 */ /* 0x000f700000002600 */
[----:B------:R-:W5:Y:S01]  /*00a0*/  LDC R3, c[0x0][0x364] ;  /* 0x0000d900ff037b82 */ /* 0x000f620000000800 */
[----:B------:R-:W4:Y:S01]  /*00b0*/  LDCU UR8, c[0x0][0x360] ;  /* 0x00006c00ff0877ac */ /* 0x000f220008000800 */
[----:B------:R-:W3:Y:S06]  /*00c0*/  LDCU UR9, c[0x0][0x370] ;  /* 0x00006e00ff0977ac */ /* 0x000eec0008000800 */
[----:B------:R-:W5:Y:S01]  /*00d0*/  LDC R0, c[0x0][0x398] ;  /* 0x0000e600ff007b82 */ /* 0x000f620000000800 */
[----:B-1----:R-:W-:-:S02]  /*00e0*/  ULEA UR10, UR6, UR4, 0x18 ;  /* 0x00000004060a7291 */ /* 0x002fc4000f8ec0ff */
[----:B------:R-:W-:-:S04]  /*00f0*/  ULEA UR5, UR6, UR5, 0x18 ;  /* 0x0000000506057291 */ /* 0x000fc8000f8ec0ff */
[----:B0-----:R-:W-:Y:S01]  /*0100*/  LEA R7, R4, UR10, 0x8 ;  /* 0x0000000a04077c11 */ /* 0x001fe2000f8e40ff */
[----:B------:R-:W0:Y:S01]  /*0110*/  LDC.64 R20, c[0x0][0x380] ;  /* 0x0000e000ff147b82 */ /* 0x000e220000000a00 */
[----:B--2---:R-:W-:Y:S01]  /*0120*/  LEA R5, R6, UR5, 0x2 ;  /* 0x0000000506057c11 */ /* 0x004fe2000f8e10ff */
[----:B----4-:R-:W-:Y:S02]  /*0130*/  UIMAD UR4, UR7, UR8, URZ ;  /* 0x00000008070472a4 */ /* 0x010fe4000f8e02ff */
[----:B---3--:R-:W-:-:S04]  /*0140*/  UIADD3 UR6, UPT, UPT, -UR9, URZ, URZ ;  /* 0x000000ff09067290 */ /* 0x008fc8000fffe1ff */
[----:B------:R-:W1:Y:S01]  /*0150*/  LDC.64 R18, c[0x0][0x388] ;  /* 0x0000e200ff127b82 */ /* 0x000e620000000a00 */
[----:B-----5:R-:W-:-:S04]  /*0160*/  IMAD R3, R3, UR11, R4 ;  /* 0x0000000b03037c24 */ /* 0x020fc8000f8e0204 */
[----:B------:R-:W-:Y:S01]  /*0170*/  IMAD R16, R3, R0, R6 ;  /* 0x0000000003107224 */ /* 0x000fe200078e0206 */
[C---:B------:R-:W-:Y:S02]  /*0180*/  IADD3 R3, PT, PT, R6.reuse, UR4, RZ ;  /* 0x0000000406037c10 */ /* 0x040fe4000fffe0ff */
[----:B------:R-:W-:Y:S02]  /*0190*/  LEA R6, R6, R7, 0x2 ;  /* 0x0000000706067211 */ /* 0x000fe400078e10ff */
[----:B------:R-:W-:Y:S01]  /*01a0*/  MOV R2, R16 ;  /* 0x0000001000027202 */ /* 0x000fe20000000f00 */
[C---:B------:R-:W-:Y:S01]  /*01b0*/  IMAD R3, R4.reuse, R0, R3 ;  /* 0x0000000004037224 */ /* 0x040fe200078e0203 */
[----:B------:R-:W-:-:S07]  /*01c0*/  LEA R4, R4, R5, 0x8 ;  /* 0x0000000504047211 */ /* 0x000fce00078e40ff */
.L_x_0:
[----:B0-----:R-:W-:-:S04]  /*01d0*/  IMAD.WIDE R8, R2, 0x4, R20 ;  /* 0x0000000402087825 */ /* 0x001fc800078e0214 */
[----:B-1----:R-:W-:Y:S01]  /*01e0*/  IMAD.WIDE R26, R3, 0x4, R18 ;  /* 0x00000004031a7825 */ /* 0x002fe200078e0212 */
[----:B------:R-:W2:Y:S05]  /*01f0*/  LDG.E R29, desc[UR12][R8.64] ;  /* 0x0000000c081d7981 */ /* 0x000eaa000c1e1900 */
[----:B------:R-:W3:Y:S01]  /*0200*/  LDG.E R27, desc[UR12][R26.64] ;  /* 0x0000000c1a1b7981 */ /* 0x000ee2000c1e1900 */
[----:B------:R-:W-:Y:S01]  /*0210*/  UIADD3 UR6, UPT, UPT, UR6, 0x1, URZ ;  /* 0x0000000106067890 */ /* 0x000fe2000fffe0ff */
[----:B------:R-:W-:Y:S02]  /*0220*/  IADD3 R2, PT, PT, R2, 0x40, RZ ;  /* 0x0000004002027810 */ /* 0x000fe40007ffe0ff */
[----:B------:R-:W-:Y:S01]  /*0230*/  LEA R3, R0, R3, 0x6 ;  /* 0x0000000300037211 */ /* 0x000fe200078e30ff */
[----:B------:R-:W-:Y:S01]  /*0240*/  UISETP.NE.AND UP0, UPT, UR6, URZ, UPT ;  /* 0x000000ff0600728c */ /* 0x000fe2000bf05270 */
[----:B--2---:R-:W-:Y:S04]  /*0250*/  STS [R6], R29 ;  /* 0x0000001d06007388 */ /* 0x004fe80000000800 */
[----:B---3--:R-:W-:Y:S01]  /*0260*/  STS [R4], R27 ;  /* 0x0000001b04007388 */ /* 0x008fe20000000800 */
[----:B------:R-:W-:Y:S06]  /*0270*/  BAR.SYNC.DEFER_BLOCKING 0x0 ;  /* 0x0000000000007b1d */ /* 0x000fec0000010000 */
[----:B------:R-:W-:Y:S04]  /*0280*/  LDS R24, [R5] ;  /* 0x0000000005187984 */ /* 0x000fe80000000800 */
[----:B------:R-:W0:Y:S04]  /*0290*/  LDS.128 R12, [R7] ;  /* 0x00000000070c7984 */ /* 0x000e280000000c00 */
[----:B------:R-:W1:Y:S04]  /*02a0*/  LDS R28, [R5+0x100] ;  /* 0x00010000051c7984 */ /* 0x000e680000000800 */
[----:B------:R-:W2:Y:S04]  /*02b0*/  LDS R25, [R5+0x200] ;  /* 0x0002000005197984 */ /* 0x000ea80000000800 */
[----:B------:R-:W3:Y:S04]  /*02c0*/  LDS R22, [R5+0x300] ;  /* 0x0003000005167984 */ /* 0x000ee80000000800 */
[----:B------:R-:W-:Y:S04]  /*02d0*/  LDS R17, [R5+0x400] ;  /* 0x0004000005117984 */ /* 0x000fe80000000800 */
[----:B------:R-:W4:Y:S04]  /*02e0*/  LDS.128 R8, [R7+0x10] ;  /* 0x0000100007087984 */ /* 0x000f280000000c00 */
[----:B------:R-:W-:Y:S04]  /*02f0*/  LDS R27, [R5+0x600] ;  /* 0x00060000051b7984 */ /* 0x000fe80000000800 */
[----:B------:R-:W-:Y:S01]  /*0300*/  LDS R26, [R5+0x700] ;  /* 0x00070000051a7984 */ /* 0x000fe20000000800 */
[----:B0-----:R-:W-:-:S03]  /*0310*/  FFMA R12, R12, R24, R23 ;  /* 0x000000180c0c7223 */ /* 0x001fc60000000017 */
[----:B------:R-:W0:Y:S01]  /*0320*/  LDS R24, [R5+0x500] ;  /* 0x0005000005187984 */ /* 0x000e220000000800 */
[----:B-1----:R-:W-:-:S03]  /*0330*/  FFMA R12, R28, R13, R12 ;  /* 0x0000000d1c0c7223 */ /* 0x002fc6000000000c */
[----:B------:R-:W-:Y:S01]  /*0340*/  LDS R28, [R5+0x1300] ;  /* 0x00130000051c7984 */ /* 0x000fe20000000800 */
[----:B--2---:R-:W-:-:S04]  /*0350*/  FFMA R25, R25, R14, R12 ;  /* 0x0000000e19197223 */ /* 0x004fc8000000000c */
[----:B---3--:R-:W-:Y:S02]  /*0360*/  FFMA R23, R22, R15, R25 ;  /* 0x0000000f16177223 */ /* 0x008fe40000000019 */
[----:B------:R-:W-:Y:S04]  /*0370*/  LDS R25, [R5+0x800] ;  /* 0x0008000005197984 */ /* 0x000fe80000000800 */
[----:B------:R-:W1:Y:S01]  /*0380*/  LDS.128 R12, [R7+0x20] ;  /* 0x00002000070c7984 */ /* 0x000e620000000c00 */
[----:B----4-:R-:W-:-:S03]  /*0390*/  FFMA R17, R8, R17, R23 ;  /* 0x0000001108117223 */ /* 0x010fc60000000017 */
[----:B------:R-:W2:Y:S04]  /*03a0*/  LDS R22, [R5+0x900] ;  /* 0x0009000005167984 */ /* 0x000ea80000000800 */
[----:B------:R-:W3:Y:S01]  /*03b0*/  LDS R23, [R5+0xa00] ;  /* 0x000a000005177984 */ /* 0x000ee20000000800 */
[----:B0-----:R-:W-:-:S03]  /*03c0*/  FFMA R24, R24, R9, R17 ;  /* 0x0000000918187223 */ /* 0x001fc60000000011 */
[----:B------:R-:W-:Y:S01]  /*03d0*/  LDS R17, [R5+0xc00] ;  /* 0x000c000005117984 */ /* 0x000fe20000000800 */
[----:B------:R-:W-:-:S03]  /*03e0*/  FFMA R27, R27, R10, R24 ;  /* 0x0000000a1b1b7223 */ /* 0x000fc60000000018 */
[----:B------:R-:W0:Y:S01]  /*03f0*/  LDS R24, [R5+0xb00] ;  /* 0x000b000005187984 */ /* 0x000e220000000800 */
[----:B------:R-:W-:-:S03]  /*0400*/  FFMA R27, R26, R11, R27 ;  /* 0x0000000b1a1b7223 */ /* 0x000fc6000000001b */
[----:B------:R-:W4:Y:S04]  /*0410*/  LDS.128 R8, [R7+0x30] ;  /* 0x0000300007087984 */ /* 0x000f280000000c00 */
[----:B------:R-:W5:Y:S01]  /*0420*/  LDS R26, [R5+0xd00] ;  /* 0x000d0000051a7984 */ /* 0x000f620000000800 */
[----:B-1----:R-:W-:-:S03]  /*0430*/  FFMA R25, R12, R25, R27 ;  /* 0x000000190c197223 */ /* 0x002fc6000000001b */
[----:B------:R-:W1:Y:S01]  /*0440*/  LDS R27, [R5+0xe00] ;  /* 0x000e0000051b7984 */ /* 0x000e620000000800 */
[----:B--2---:R-:W-:-:S03]  /*0450*/  FFMA R12, R22, R13, R25 ;  /* 0x0000000d160c7223 */ /* 0x004fc60000000019 */
[----:B------:R-:W2:Y:S01]  /*0460*/  LDS R22, [R5+0xf00] ;  /* 0x000f000005167984 */ /* 0x000ea20000000800 */
[----:B---3--:R-:W-:-:S04]  /*0470*/  FFMA R23, R23, R14, R12 ;  /* 0x0000000e17177223 */ /* 0x008fc8000000000c */
[----:B0-----:R-:W-:Y:S02]  /*0480*/  FFMA R25, R24, R15, R23 ;  /* 0x0000000f18197223 */ /* 0x001fe40000000017 */
[----:B------:R-:W-:Y:S02]  /*0490*/  LDS R23, [R5+0x1000] ;  /* 0x0010000005177984 */ /* 0x000fe40000000800 */
[----:B----4-:R-:W-:Y:S02]  /*04a0*/  FFMA R17, R8, R17, R25 ;  /* 0x0000001108117223 */ /* 0x010fe40000000019 */
[----:B------:R-:W0:Y:S02]  /*04b0*/  LDS.128 R12, [R7+0x40] ;  /* 0x00004000070c7984 */ /* 0x000e240000000c00 */
[----:B-----5:R-:W-:Y:S02]  /*04c0*/  FFMA R26, R26, R9, R17 ;  /* 0x000000091a1a7223 */ /* 0x020fe40000000011 */
[----:B------:R-:W3:Y:S02]  /*04d0*/  LDS R24, [R5+0x1100] ;  /* 0x0011000005187984 */ /* 0x000ee40000000800 */
[----:B-1----:R-:W-:-:S02]  /*04e0*/  FFMA R27, R27, R10, R26 ;  /* 0x0000000a1b1b7223 */ /* 0x002fc4000000001a */
[----:B------:R-:W1:Y:S02]  /*04f0*/  LDS R25, [R5+0x1200] ;  /* 0x0012000005197984 */ /* 0x000e640000000800 */
[----:B--2---:R-:W-:Y:S02]  /*0500*/  FFMA R27, R22, R11, R27 ;  /* 0x0000000b161b7223 */ /* 0x004fe4000000001b */
[----:B------:R-:W-:Y:S04]  /*0510*/  LDS R17, [R5+0x1400] ;  /* 0x0014000005117984 */ /* 0x000fe80000000800 */
[----:B------:R-:W2:Y:S04]  /*0520*/  LDS.128 R8, [R7+0x50] ;  /* 0x0000500007087984 */ /* 0x000ea80000000c00 */
[----:B------:R-:W4:Y:S04]  /*0530*/  LDS R22, [R5+0x1500] ;  /* 0x0015000005167984 */ /* 0x000f280000000800 */
[----:B------:R-:W-:Y:S01]  /*0540*/  LDS R26, [R5+0x1700] ;  /* 0x00170000051a7984 */ /* 0x000fe20000000800 */
[----:B0-----:R-:W-:-:S04]  /*0550*/  FFMA R23, R12, R23, R27 ;  /* 0x000000170c177223 */ /* 0x001fc8000000001b */
[----:B---3--:R-:W-:Y:S02]  /*0560*/  FFMA R24, R24, R13, R23 ;  /* 0x0000000d18187223 */ /* 0x008fe40000000017 */
[----:B------:R-:W0:Y:S02]  /*0570*/  LDS R23, [R5+0x1600] ;  /* 0x0016000005177984 */ /* 0x000e240000000800 */
[----:B-1----:R-:W-:Y:S02]  /*0580*/  FFMA R25, R25, R14, R24 ;  /* 0x0000000e19197223 */ /* 0x002fe40000000018 */
[----:B------:R-:W-:Y:S02]  /*0590*/  LDS R24, [R5+0x1900] ;  /* 0x0019000005187984 */ /* 0x000fe40000000800 */
[----:B------:R-:W-:Y:S02]  /*05a0*/  FFMA R27, R28, R15, R25 ;  /* 0x0000000f1c1b7223 */ /* 0x000fe40000000019 */
[----:B------:R-:W-:Y:S02]  /*05b0*/  LDS R25, [R5+0x1800] ;  /* 0x0018000005197984 */ /* 0x000fe40000000800 */
[----:B--2---:R-:W-:-:S02]  /*05c0*/  FFMA R17, R8, R17, R27 ;  /* 0x0000001108117223 */ /* 0x004fc4000000001b */
[----:B------:R-:W1:Y:S02]  /*05d0*/  LDS.128 R12, [R7+0x60] ;  /* 0x00006000070c7984 */ /* 0x000e640000000c00 */
[----:B----4-:R-:W-:Y:S02]  /*05e0*/  FFMA R22, R22, R9, R17 ;  /* 0x0000000916167223 */ /* 0x010fe40000000011 */
[----:B------:R-:W2:Y:S04]  /*05f0*/  LDS R17, [R5+0x1a00] ;  /* 0x001a000005117984 */ /* 0x000ea80000000800 */
[----:B------:R-:W3:Y:S01]  /*0600*/  LDS R28, [R5+0x1b00] ;  /* 0x001b0000051c7984 */ /* 0x000ee20000000800 */
[----:B0-----:R-:W-:-:S03]  /*0610*/  FFMA R23, R23, R10, R22 ;  /* 0x0000000a17177223 */ /* 0x001fc60000000016 */
[----:B------:R-:W-:Y:S01]  /*0620*/  LDS R22, [R5+0x1d00] ;  /* 0x001d000005167984 */ /* 0x000fe20000000800 */
[----:B------:R-:W-:-:S03]  /*0630*/  FFMA R27, R26, R11, R23 ;  /* 0x0000000b1a1b7223 */ /* 0x000fc60000000017 */
[----:B------:R-:W-:Y:S04]  /*0640*/  LDS R23, [R5+0x1c00] ;  /* 0x001c000005177984 */ /* 0x000fe80000000800 */
[----:B------:R-:W0:Y:S01]  /*0650*/  LDS.128 R8, [R7+0x70] ;  /* 0x0000700007087984 */ /* 0x000e220000000c00 */
[----:B-1----:R-:W-:-:S03]  /*0660*/  FFMA R25, R12, R25, R27 ;  /* 0x000000190c197223 */ /* 0x002fc6000000001b */
[----:B------:R-:W-:Y:S01]  /*0670*/  LDS R26, [R5+0x1f00] ;  /* 0x001f0000051a7984 */ /* 0x000fe20000000800 */
[----:B------:R-:W-:-:S03]  /*0680*/  FFMA R24, R24, R13, R25 ;  /* 0x0000000d18187223 */ /* 0x000fc60000000019 */
[----:B------:R-:W1:Y:S01]  /*0690*/  LDS R25, [R5+0x1e00] ;  /* 0x001e000005197984 */ /* 0x000e620000000800 */
[----:B--2---:R-:W-:-:S03]  /*06a0*/  FFMA R17, R17, R14, R24 ;  /* 0x0000000e11117223 */ /* 0x004fc60000000018 */
[----:B------:R-:W-:Y:S01]  /*06b0*/  LDS R24, [R5+0x2100] ;  /* 0x0021000005187984 */ /* 0x000fe20000000800 */
[----:B---3--:R-:W-:-:S03]  /*06c0*/  FFMA R27, R28, R15, R17 ;  /* 0x0000000f1c1b7223 */ /* 0x008fc60000000011 */
[----:B------:R-:W-:Y:S04]  /*06d0*/  LDS R17, [R5+0x2000] ;  /* 0x0020000005117984 */ /* 0x000fe80000000800 */
[----:B------:R-:W2:Y:S04]  /*06e0*/  LDS.128 R12, [R7+0x80] ;  /* 0x00008000070c7984 */ /* 0x000ea80000000c00 */
[----:B------:R-:W-:Y:S01]  /*06f0*/  LDS R28, [R5+0x2300] ;  /* 0x00230000051c7984 */ /* 0x000fe20000000800 */
[----:B0-----:R-:W-:-:S03]  /*0700*/  FFMA R23, R8, R23, R27 ;  /* 0x0000001708177223 */ /* 0x001fc6000000001b */
[----:B------:R-:W0:Y:S01]  /*0710*/  LDS R27, [R5+0x2200] ;  /* 0x00220000051b7984 */ /* 0x000e220000000800 */
[----:B------:R-:W-:-:S03]  /*0720*/  FFMA R22, R22, R9, R23 ;  /* 0x0000000916167223 */ /* 0x000fc60000000017 */
[----:B------:R-:W-:Y:S01]  /*0730*/  LDS R23, [R5+0x2400] ;  /* 0x0024000005177984 */ /* 0x000fe20000000800 */
[----:B-1----:R-:W-:-:S03]  /*0740*/  FFMA R25, R25, R10, R22 ;  /* 0x0000000a19197223 */ /* 0x002fc60000000016 */
[----:B------:R-:W-:Y:S01]  /*0750*/  LDS R22, [R5+0x2500] ;  /* 0x0025000005167984 */ /* 0x000fe20000000800 */
[----:B------:R-:W-:-:S03]  /*0760*/  FFMA R25, R26, R11, R25 ;  /* 0x0000000b1a197223 */ /* 0x000fc60000000019 */
[----:B------:R-:W1:Y:S04]  /*0770*/  LDS.128 R8, [R7+0x90] ;  /* 0x0000900007087984 */ /* 0x000e680000000c00 */
[----:B------:R-:W-:Y:S01]  /*0780*/  LDS R26, [R5+0x2700] ;  /* 0x00270000051a7984 */ /* 0x000fe20000000800 */
[----:B--2---:R-:W-:-:S03]  /*0790*/  FFMA R17, R12, R17, R25 ;  /* 0x000000110c117223 */ /* 0x004fc60000000019 */
[----:B------:R-:W2:Y:S01]  /*07a0*/  LDS R25, [R5+0x2600] ;  /* 0x0026000005197984 */ /* 0x000ea20000000800 */
[----:B------:R-:W-:-:S03]  /*07b0*/  FFMA R24, R24, R13, R17 ;  /* 0x0000000d18187223 */ /* 0x000fc60000000011 */
[----:B------:R-:W-:Y:S01]  /*07c0*/  LDS R17, [R5+0x2800] ;  /* 0x0028000005117984 */ /* 0x000fe20000000800 */
[----:B0-----:R-:W-:-:S03]  /*07d0*/  FFMA R27, R27, R14, R24 ;  /* 0x0000000e1b1b7223 */ /* 0x001fc60000000018 */
[----:B------:R-:W-:Y:S01]  /*07e0*/  LDS R24, [R5+0x2900] ;  /* 0x0029000005187984 */ /* 0x000fe20000000800 */
[----:B------:R-:W-:-:S03]  /*07f0*/  FFMA R27, R28, R15, R27 ;  /* 0x0000000f1c1b7223 */ /* 0x000fc6000000001b */
[----:B------:R-:W0:Y:S04]  /*0800*/  LDS.128 R12, [R7+0xa0] ;  /* 0x0000a000070c7984 */ /* 0x000e280000000c00 */
[----:B------:R-:W-:Y:S01]  /*0810*/  LDS R28, [R5+0x2b00] ;  /* 0x002b0000051c7984 */ /* 0x000fe20000000800 */
[----:B-1----:R-:W-:-:S04]  /*0820*/  FFMA R23, R8, R23, R27 ;  /* 0x0000001708177223 */ /* 0x002fc8000000001b */
[----:B------:R-:W-:Y:S02]  /*0830*/  FFMA R22, R22, R9, R23 ;  /* 0x0000000916167223 */ /* 0x000fe40000000017 */
[----:B------:R-:W1:Y:S02]  /*0840*/  LDS R23, [R5+0x2a00] ;  /* 0x002a000005177984 */ /* 0x000e640000000800 */
[----:B--2---:R-:W-:Y:S02]  /*0850*/  FFMA R25, R25, R10, R22 ;  /* 0x0000000a19197223 */ /* 0x004fe40000000016 */
[----:B------:R-:W-:Y:S02]  /*0860*/  LDS R22, [R5+0x2d00] ;  /* 0x002d000005167984 */ /* 0x000fe40000000800 */
[----:B------:R-:W-:Y:S02]  /*0870*/  FFMA R27, R26, R11, R25 ;  /* 0x0000000b1a1b7223 */ /* 0x000fe40000000019 */
[----:B------:R-:W-:Y:S04]  /*0880*/  LDS R25, [R5+0x2c00] ;  /* 0x002c000005197984 */ /* 0x000fe80000000800 */
[----:B------:R-:W2:Y:S04]  /*0890*/  LDS.128 R8, [R7+0xb0] ;  /* 0x0000b00007087984 */ /* 0x000ea80000000c00 */
[----:B------:R-:W-:Y:S01]  /*08a0*/  LDS R26, [R5+0x3100] ;  /* 0x00310000051a7984 */ /* 0x000fe20000000800 */
[----:B0-----:R-:W-:-:S03]  /*08b0*/  FFMA R17, R12, R17, R27 ;  /* 0x000000110c117223 */ /* 0x001fc6000000001b */
[----:B------:R-:W0:Y:S01]  /*08c0*/  LDS R27, [R5+0x2e00] ;  /* 0x002e0000051b7984 */ /* 0x000e220000000800 */
[----:B------:R-:W-:-:S03]  /*08d0*/  FFMA R12, R24, R13, R17 ;  /* 0x0000000d180c7223 */ /* 0x000fc60000000011 */
[----:B------:R-:W3:Y:S04]  /*08e0*/  LDS R24, [R5+0x2f00] ;  /* 0x002f000005187984 */ /* 0x000ee80000000800 */
[----:B------:R-:W-:Y:S01]  /*08f0*/  LDS R17, [R5+0x3000] ;  /* 0x0030000005117984 */ /* 0x000fe20000000800 */
[----:B-1----:R-:W-:-:S04]  /*0900*/  FFMA R23, R23, R14, R12 ;  /* 0x0000000e17177223 */ /* 0x002fc8000000000c */
[----:B------:R-:W-:Y:S02]  /*0910*/  FFMA R23, R28, R15, R23 ;  /* 0x0000000f1c177223 */ /* 0x000fe40000000017 */
        /* <DEDUP_REMOVED lines=8> */
[----:B---3--:R-:W-:-:S03]  /*09a0*/  FFMA R27, R24, R11, R27 ;  /* 0x0000000b181b7223 */ /* 0x008fc6000000001b */
[----:B------:R-:W0:Y:S04]  /*09b0*/  LDS.128 R8, [R7+0xd0] ;  /* 0x0000d00007087984 */ /* 0x000e280000000c00 */
[----:B------:R-:W-:Y:S01]  /*09c0*/  LDS R24, [R5+0x3900] ;  /* 0x0039000005187984 */ /* 0x000fe20000000800 */
[----:B-1----:R-:W-:-:S04]  /*09d0*/  FFMA R17, R12, R17, R27 ;  /* 0x000000110c117223 */ /* 0x002fc8000000001b */
[----:B------:R-:W-:Y:S02]  /*09e0*/  FFMA R26, R26, R13, R17 ;  /* 0x0000000d1a1a7223 */ /* 0x000fe40000000011 */
[----:B------:R-:W1:Y:S02]  /*09f0*/  LDS R17, [R5+0x3600] ;  /* 0x0036000005117984 */ /* 0x000e640000000800 */
[----:B--2---:R-:W-:Y:S02]  /*0a00*/  FFMA R25, R25, R14, R26 ;  /* 0x0000000e19197223 */ /* 0x004fe4000000001a */
[----:B------:R-:W2:Y:S02]  /*0a10*/  LDS R26, [R5+0x3700] ;  /* 0x00370000051a7984 */ /* 0x000ea40000000800 */
[----:B------:R-:W-:Y:S02]  /*0a20*/  FFMA R27, R28, R15, R25 ;  /* 0x0000000f1c1b7223 */ /* 0x000fe40000000019 */
[----:B------:R-:W-:Y:S04]  /*0a30*/  LDS R25, [R5+0x3800] ;  /* 0x0038000005197984 */ /* 0x000fe80000000800 */
[----:B------:R-:W3:Y:S04]  /*0a40*/  LDS.128 R12, [R7+0xe0] ;  /* 0x0000e000070c7984 */ /* 0x000ee80000000c00 */
[----:B------:R-:W-:Y:S01]  /*0a50*/  LDS R28, [R5+0x3e00] ;  /* 0x003e0000051c7984 */ /* 0x000fe20000000800 */
[----:B0-----:R-:W-:-:S04]  /*0a60*/  FFMA R23, R8, R23, R27 ;  /* 0x0000001708177223 */ /* 0x001fc8000000001b */
[----:B------:R-:W-:Y:S02]  /*0a70*/  FFMA R22, R22, R9, R23 ;  /* 0x0000000916167223 */ /* 0x000fe40000000017 */
[----:B------:R-:W0:Y:S02]  /*0a80*/  LDS R23, [R5+0x3a00] ;  /* 0x003a000005177984 */ /* 0x000e240000000800 */
[----:B-1----:R-:W-:Y:S02]  /*0a90*/  FFMA R17, R17, R10, R22 ;  /* 0x0000000a11117223 */ /* 0x002fe40000000016 */
[----:B------:R-:W1:Y:S02]  /*0aa0*/  LDS R22, [R5+0x3b00] ;  /* 0x003b000005167984 */ /* 0x000e640000000800 */
[----:B--2---:R-:W-:Y:S02]  /*0ab0*/  FFMA R27, R26, R11, R17 ;  /* 0x0000000b1a1b7223 */ /* 0x004fe40000000011 */
[----:B------:R-:W-:Y:S04]  /*0ac0*/  LDS R17, [R5+0x3c00] ;  /* 0x003c000005117984 */ /* 0x000fe80000000800 */
[----:B------:R-:W2:Y:S01]  /*0ad0*/  LDS.128 R8, [R7+0xf0] ;  /* 0x0000f00007087984 */ /* 0x000ea20000000c00 */
[----:B---3--:R-:W-:-:S03]  /*0ae0*/  FFMA R25, R12, R25, R27 ;  /* 0x000000190c197223 */ /* 0x008fc6000000001b */
[----:B------:R-:W3:Y:S01]  /*0af0*/  LDS R12, [R5+0x3d00] ;  /* 0x003d0000050c7984 */ /* 0x000ee20000000800 */
[----:B------:R-:W-:-:S03]  /*0b00*/  FFMA R26, R24, R13, R25 ;  /* 0x0000000d181a7223 */ /* 0x000fc60000000019 */
[----:B------:R-:W4:Y:S01]  /*0b10*/  LDS R24, [R5+0x3f00] ;  /* 0x003f000005187984 */ /* 0x000f220000000800 */
[----:B0-----:R-:W-:-:S04]  /*0b20*/  FFMA R23, R23, R14, R26 ;  /* 0x0000000e17177223 */ /* 0x001fc8000000001a */
[----:B-1----:R-:W-:-:S04]  /*0b30*/  FFMA R15, R22, R15, R23 ;  /* 0x0000000f160f7223 */ /* 0x002fc80000000017 */
[----:B--2---:R-:W-:-:S04]  /*0b40*/  FFMA R15, R8, R17, R15 ;  /* 0x00000011080f7223 */ /* 0x004fc8000000000f */
[----:B---3--:R-:W-:-:S04]  /*0b50*/  FFMA R9, R12, R9, R15 ;  /* 0x000000090c097223 */ /* 0x008fc8000000000f */
[----:B------:R-:W-:-:S04]  /*0b60*/  FFMA R9, R28, R10, R9 ;  /* 0x0000000a1c097223 */ /* 0x000fc80000000009 */
[----:B----4-:R-:W-:Y:S01]  /*0b70*/  FFMA R23, R24, R11, R9 ;  /* 0x0000000b18177223 */ /* 0x010fe20000000009 */
[----:B------:R-:W-:Y:S06]  /*0b80*/  BAR.SYNC.DEFER_BLOCKING 0x0 ;  /* 0x0000000000007b1d */ /* 0x000fec0000010000 */
[----:B------:R-:W-:Y:S05]  /*0b90*/  BRA.U UP0, `(.L_x_0) ;  /* 0xfffffff5008c7547 */ /* 0x000fea000b83ffff */
[----:B------:R-:W0:Y:S01]  /*0ba0*/  LDC.64 R2, c[0x0][0x390] ;  /* 0x0000e400ff027b82 */ /* 0x000e220000000a00 */
[----:B------:R-:W-:-:S05]  /*0bb0*/  IADD3 R5, PT, PT, R16, UR4, RZ ;  /* 0x0000000410057c10 */ /* 0x000fca000fffe0ff */
[----:B0-----:R-:W-:-:S05]  /*0bc0*/  IMAD.WIDE R2, R5, 0x4, R2 ;  /* 0x0000000405027825 */ /* 0x001fca00078e0202 */
[----:B------:R-:W-:Y:S01]  /*0bd0*/  STG.E desc[UR12][R2.64], R23 ;  /* 0x0000001702007986 */ /* 0x000fe2000c10190c */
[----:B------:R-:W-:Y:S05]  /*0be0*/  EXIT ;  /* 0x000000000000794d */ /* 0x000fea0003800000 */
.L_x_1:
[----:B------:R-:W-:-:S00]  /*0bf0*/  BRA `(.L_x_1) ;  /* 0xfffffffc00fc7947 */ /* 0x000fc0000383ffff */
[----:B------:R-:W-:-:S00]  /*0c00*/  NOP ;  /* 0x0000000000007918 */ /* 0x000fc00000000000 */
[----:B------:R-:W-:-:S00]  /*0c10*/  NOP ;  /* 0x0000000000007918 */ /* 0x000fc00000000000 */
[----:B------:R-:W-:-:S00]  /*0c20*/  NOP ;  /* 0x0000000000007918 */ /* 0x000fc00000000000 */
[----:B------:R-:W-:-:S00]  /*0c30*/  NOP ;  /* 0x0000000000007918 */ /* 0x000fc00000000000 */
[----:B------:R-:W-:-:S00]  /*0c40*/  NOP ;  /* 0x0000000000007918 */ /* 0x000fc00000000000 */
[----:B------:R-:W-:-:S00]  /*0c50*/  NOP ;  /* 0x0000000000007918 */ /* 0x000fc00000000000 */
[----:B------:R-:W-:-:S00]  /*0c60*/  NOP ;  /* 0x0000000000007918 */ /* 0x000fc00000000000 */
[----:B------:R-:W-:-:S00]  /*0c70*/  NOP ;  /* 0x0000000000007918 */ /* 0x000fc00000000000 */
.L_x_7:


//--------------------- .text._Z12gpu_multiplyPfS_S_i --------------------------
	.section	.text._Z12gpu_multiplyPfS_S_i,"ax",@progbits
	.align	128
        .global         _Z12gpu_multiplyPfS_S_i
        .type           _Z12gpu_multiplyPfS_S_i,@function
        .size           _Z12gpu_multiplyPfS_S_i,(.L_x_8 - _Z12gpu_multiplyPfS_S_i)
        .other          _Z12gpu_multiplyPfS_S_i,@"STO_CUDA_ENTRY STV_DEFAULT"
_Z12gpu_multiplyPfS_S_i:
.text._Z12gpu_multiplyPfS_S_i:
[----:B------:R-:W-:Y:S01]  /*0000*/  LDC R1, c[0x0][0x37c] ;  /* 0x0000df00ff017b82 */ /* 0x000fe20000000800 */
[----:B------:R-:W0:Y:S01]  /*0010*/  S2R R3, SR_TID.Y ;  /* 0x0000000000037919 */ /* 0x000e220000002200 */
[----:B------:R-:W1:Y:S06]  /*0020*/  LDCU UR18, c[0x0][0x398] ;  /* 0x00007300ff1277ac */ /* 0x000e6c0008000800 */
[----:B------:R-:W0:Y:S01]  /*0030*/  LDC R0, c[0x0][0x364] ;  /* 0x0000d900ff007b82 */ /* 0x000e220000000800 */
[----:B------:R-:W-:Y:S01]  /*0040*/  HFMA2 R12, -RZ, RZ, 0, 0 ;  /* 0x00000000ff0c7431 */ /* 0x000fe200000001ff */
[----:B------:R-:W2:Y:S01]  /*0050*/  S2R R2, SR_TID.X ;  /* 0x0000000000027919 */ /* 0x000ea20000002100 */
[----:B------:R-:W3:Y:S05]  /*0060*/  LDCU.64 UR16, c[0x0][0x358] ;  /* 0x00006b00ff1077ac */ /* 0x000eea0008000a00 */
[----:B------:R-:W0:Y:S08]  /*0070*/  S2UR UR4, SR_CTAID.Y ;  /* 0x00000000000479c3 */ /* 0x000e300000002600 */
[----:B------:R-:W2:Y:S01]  /*0080*/  S2UR UR5, SR_CTAID.X ;  /* 0x00000000000579c3 */ /* 0x000ea20000002500 */
[----:B-1----:R-:W-:-:S07]  /*0090*/  UISETP.GE.AND UP0, UPT, UR18, 0x1, UPT ;  /* 0x000000011200788c */ /* 0x002fce000bf06270 */
[----:B------:R-:W2:Y:S01]  /*00a0*/  LDC R13, c[0x0][0x360] ;  /* 0x0000d800ff0d7b82 */ /* 0x000ea20000000800 */
[----:B0-----:R-:W-:Y:S02]  /*00b0*/  IMAD R0, R0, UR4, R3 ;  /* 0x0000000400007c24 */ /* 0x001fe4000f8e0203 */
[----:B--2---:R-:W-:Y:S01]  /*00c0*/  IMAD R13, R13, UR5, R2 ;  /* 0x000000050d0d7c24 */ /* 0x004fe2000f8e0202 */
[----:B---3--:R-:W-:Y:S06]  /*00d0*/  BRA.U !UP0, `(.L_x_2) ;  /* 0x0000000908647547 */ /* 0x008fec000b800000 */
[----:B------:R-:W-:Y:S02]  /*00e0*/  UISETP.GE.U32.AND UP1, UPT, UR18, 0x8, UPT ;  /* 0x000000081200788c */ /* 0x000fe4000bf26070 */
[----:B------:R-:W-:Y:S01]  /*00f0*/  IMAD R5, R0, UR18, RZ ;  /* 0x0000001200057c24 */ /* 0x000fe2000f8e02ff */
[----:B------:R-:W-:Y:S01]  /*0100*/  ULOP3.LUT UR19, UR18, 0x7, URZ, 0xc0, !UPT ;  /* 0x0000000712137892 */ /* 0x000fe2000f8ec0ff */
[----:B------:R-:W-:Y:S01]  /*0110*/  MOV R12, RZ ;  /* 0x000000ff000c7202 */ /* 0x000fe20000000f00 */
[----:B------:R-:W-:Y:S02]  /*0120*/  UMOV UR4, URZ ;  /* 0x000000ff00047c82 */ /* 0x000fe40008000000 */
[----:B------:R-:W-:Y:S02]  /*0130*/  UISETP.NE.AND UP0, UPT, UR19, URZ, UPT ;  /* 0x000000ff1300728c */ /* 0x000fe4000bf05270 */
[----:B------:R-:W-:Y:S09]  /*0140*/  BRA.U !UP1, `(.L_x_3) ;  /* 0x0000000509087547 */ /* 0x000ff2000b800000 */
[----:B------:R-:W0:Y:S01]  /*0150*/  LDCU.128 UR20, c[0x0][0x380] ;  /* 0x00007000ff1477ac */ /* 0x000e220008000c00 */
[----:B------:R-:W-:Y:S02]  /*0160*/  MOV R12, RZ ;  /* 0x000000ff000c7202 */ /* 0x000fe40000000f00 */
[----:B------:R-:W-:Y:S01]  /*0170*/  MOV R14, R13 ;  /* 0x0000000d000e7202 */ /* 0x000fe20000000f00 */
[----:B------:R-:W-:-:S04]  /*0180*/  ULOP3.LUT UR4, UR18, 0x7ffffff8, URZ, 0xc0, !UPT ;  /* 0x7ffffff812047892 */ /* 0x000fc8000f8ec0ff */
[----:B------:R-:W-:Y:S01]  /*0190*/  UIADD3 UR5, UPT, UPT, -UR4, URZ, URZ ;  /* 0x000000ff04057290 */ /* 0x000fe2000fffe1ff */
[----:B0-----:R-:W-:Y:S01]  /*01a0*/  MOV R2, UR20 ;  /* 0x0000001400027c02 */ /* 0x001fe20008000f00 */
[----:B------:R-:W-:Y:S01]  /*01b0*/  UIMAD.WIDE.U32 UR6, UR18, 0xc, UR22 ;  /* 0x0000000c120678a5 */ /* 0x000fe2000f8e0016 */
[----:B------:R-:W-:Y:S01]  /*01c0*/  MOV R3, UR21 ;  /* 0x0000001500037c02 */ /* 0x000fe20008000f00 */
[----:B------:R-:W-:Y:S02]  /*01d0*/  UIMAD.WIDE.U32 UR8, UR18, 0x10, UR22 ;  /* 0x00000010120878a5 */ /* 0x000fe4000f8e0016 */
[----:B------:R-:W-:Y:S01]  /*01e0*/  UIMAD.WIDE.U32 UR10, UR18, 0x14, UR22 ;  /* 0x00000014120a78a5 */ /* 0x000fe2000f8e0016 */
[----:B------:R-:W-:Y:S01]  /*01f0*/  IMAD.WIDE.U32 R2, R5, 0x4, R2 ;  /* 0x0000000405027825 */ /* 0x000fe200078e0002 */
[----:B------:R-:W-:Y:S02]  /*0200*/  UIMAD.WIDE.U32 UR12, UR18, 0x18, UR22 ;  /* 0x00000018120c78a5 */ /* 0x000fe4000f8e0016 */
[----:B------:R-:W-:Y:S01]  /*0210*/  UIMAD.WIDE.U32 UR14, UR18, 0x1c, UR22 ;  /* 0x0000001c120e78a5 */ /* 0x000fe2000f8e0016 */
[----:B------:R-:W-:-:S04]  /*0220*/  IADD3 R2, P0, PT, R2, 0x10, RZ ;  /* 0x0000001002027810 */ /* 0x000fc80007f1e0ff */
[----:B------:R-:W-:-:S09]  /*0230*/  IADD3.X R3, PT, PT, RZ, R3, RZ, P0, !PT ;  /* 0x00000003ff037210 */ /* 0x000fd200007fe4ff */
.L_x_4:
[----:B------:R-:W-:Y:S01]  /*0240*/  HFMA2 R23, -RZ, RZ, 0, 2.384185791015625e-07 ;  /* 0x00000004ff177431 */ /* 0x000fe200000001ff */
[----:B------:R-:W-:Y:S01]  /*0250*/  UIMAD.WIDE.U32 UR24, UR18, 0x4, UR22 ;  /* 0x00000004121878a5 */ /* 0x000fe2000f8e0016 */
[----:B------:R-:W2:Y:S01]  /*0260*/  LDG.E R21, desc[UR16][R2.64+-0x10] ;  /* 0xfffff01002157981 */ /* 0x000ea2000c1e1900 */
[----:B------:R-:W-:Y:S01]  /*0270*/  UIMAD.WIDE.U32 UR20, UR18, 0x8, UR22 ;  /* 0x00000008121478a5 */ /* 0x000fe2000f8e0016 */
[----:B------:R-:W-:Y:S02]  /*0280*/  IMAD.MOV.U32 R11, RZ, RZ, 0x4 ;  /* 0x00000004ff0b7424 */ /* 0x000fe400078e00ff */
[----:B------:R-:W-:Y:S01]  /*0290*/  HFMA2 R7, -RZ, RZ, 0, 2.384185791015625e-07 ;  /* 0x00000004ff077431 */ /* 0x000fe200000001ff */
[----:B------:R-:W3:Y:S01]  /*02a0*/  LDG.E R19, desc[UR16][R2.64+-0xc] ;  /* 0xfffff41002137981 */ /* 0x000ee2000c1e1900 */
[----:B------:R-:W-:Y:S02]  /*02b0*/  MOV R8, UR24 ;  /* 0x0000001800087c02 */ /* 0x000fe40008000f00 */
[----:B------:R-:W-:Y:S01]  /*02c0*/  MOV R9, UR25 ;  /* 0x0000001900097c02 */ /* 0x000fe20008000f00 */
[C---:B------:R-:W-:Y:S01]  /*02d0*/  IMAD.WIDE R22, R14.reuse, R23, UR22 ;  /* 0x000000160e167e25 */ /* 0x040fe2000f8e0217 */
[----:B------:R-:W-:Y:S01]  /*02e0*/  MOV R24, UR20 ;  /* 0x0000001400187c02 */ /* 0x000fe20008000f00 */
[----:B------:R-:W4:Y:S01]  /*02f0*/  LDG.E R17, desc[UR16][R2.64+-0x8] ;  /* 0xfffff81002117981 */ /* 0x000f22000c1e1900 */
[----:B------:R-:W-:Y:S01]  /*0300*/  MOV R25, UR21 ;  /* 0x0000001500197c02 */ /* 0x000fe20008000f00 */
[----:B------:R-:W-:-:S02]  /*0310*/  IMAD.WIDE R8, R14, 0x4, R8 ;  /* 0x000000040e087825 */ /* 0x000fc400078e0208 */
[----:B------:R-:W2:Y:S02]  /*0320*/  LDG.E R22, desc[UR16][R22.64] ;  /* 0x0000001016167981 */ /* 0x000ea4000c1e1900 */
[C---:B------:R-:W-:Y:S01]  /*0330*/  IMAD.WIDE R24, R14.reuse, 0x4, R24 ;  /* 0x000000040e187825 */ /* 0x040fe200078e0218 */
[----:B------:R-:W-:Y:S01]  /*0340*/  MOV R5, 0x4 ;  /* 0x0000000400057802 */ /* 0x000fe20000000f00 */
[----:B------:R0:W3:Y:S02]  /*0350*/  LDG.E R20, desc[UR16][R8.64] ;  /* 0x0000001008147981 */ /* 0x0000e4000c1e1900 */
[C---:B------:R-:W-:Y:S02]  /*0360*/  IMAD.WIDE R10, R14.reuse, R11, UR6 ;  /* 0x000000060e0a7e25 */ /* 0x040fe4000f8e020b */
[----:B------:R-:W4:Y:S02]  /*0370*/  LDG.E R18, desc[UR16][R24.64] ;  /* 0x0000001018127981 */ /* 0x000f24000c1e1900 */
[----:B------:R-:W-:-:S04]  /*0380*/  IMAD.WIDE R4, R14, R5, UR8 ;  /* 0x000000080e047e25 */ /* 0x000fc8000f8e0205 */
[----:B------:R-:W-:Y:S01]  /*0390*/  HFMA2 R27, -RZ, RZ, 0, 2.384185791015625e-07 ;  /* 0x00000004ff1b7431 */ /* 0x000fe200000001ff */
[----:B------:R1:W5:Y:S01]  /*03a0*/  LDG.E R16, desc[UR16][R10.64] ;  /* 0x000000100a107981 */ /* 0x000362000c1e1900 */
[----:B0-----:R-:W-:-:S03]  /*03b0*/  MOV R9, 0x4 ;  /* 0x0000000400097802 */ /* 0x001fc60000000f00 */
[----:B------:R-:W5:Y:S01]  /*03c0*/  LDG.E R15, desc[UR16][R2.64+-0x4] ;  /* 0xfffffc10020f7981 */ /* 0x000f62000c1e1900 */
[----:B------:R-:W-:-:S03]  /*03d0*/  IMAD.WIDE R6, R14, R7, UR10 ;  /* 0x0000000a0e067e25 */ /* 0x000fc6000f8e0207 */
[----:B------:R0:W5:Y:S01]  /*03e0*/  LDG.E R4, desc[UR16][R4.64] ;  /* 0x0000001004047981 */ /* 0x000162000c1e1900 */
[----:B------:R-:W-:-:S03]  /*03f0*/  IMAD.WIDE R8, R14, R9, UR12 ;  /* 0x0000000c0e087e25 */ /* 0x000fc6000f8e0209 */
[----:B------:R-:W5:Y:S01]  /*0400*/  LDG.E R23, desc[UR16][R2.64] ;  /* 0x0000001002177981 */ /* 0x000f62000c1e1900 */
[----:B-1----:R-:W-:-:S03]  /*0410*/  IMAD.WIDE R10, R14, R27, UR14 ;  /* 0x0000000e0e0a7e25 */ /* 0x002fc6000f8e021b */
[----:B------:R-:W5:Y:S04]  /*0420*/  LDG.E R7, desc[UR16][R6.64] ;  /* 0x0000001006077981 */ /* 0x000f68000c1e1900 */
[----:B------:R-:W5:Y:S04]  /*0430*/  LDG.E R24, desc[UR16][R2.64+0x4] ;  /* 0x0000041002187981 */ /* 0x000f68000c1e1900 */
[----:B------:R-:W5:Y:S04]  /*0440*/  LDG.E R8, desc[UR16][R8.64] ;  /* 0x0000001008087981 */ /* 0x000f68000c1e1900 */
[----:B------:R-:W5:Y:S04]  /*0450*/  LDG.E R25, desc[UR16][R2.64+0x8] ;  /* 0x0000081002197981 */ /* 0x000f68000c1e1900 */
[----:B------:R-:W5:Y:S04]  /*0460*/  LDG.E R10, desc[UR16][R10.64] ;  /* 0x000000100a0a7981 */ /* 0x000f68000c1e1900 */
[----:B------:R1:W5:Y:S01]  /*0470*/  LDG.E R27, desc[UR16][R2.64+0xc] ;  /* 0x00000c10021b7981 */ /* 0x000362000c1e1900 */
[----:B------:R-:W-:-:S04]  /*0480*/  UIADD3 UR5, UPT, UPT, UR5, 0x8, URZ ;  /* 0x0000000805057890 */ /* 0x000fc8000fffe0ff */
[----:B------:R-:W-:Y:S01]  /*0490*/  UISETP.NE.AND UP1, UPT, UR5, URZ, UPT ;  /* 0x000000ff0500728c */ /* 0x000fe2000bf25270 */
[----:B0-----:R-:W-:Y:S02]  /*04a0*/  MOV R5, UR18 ;  /* 0x0000001200057c02 */ /* 0x001fe40008000f00 */
[----:B-1----:R-:W-:Y:S02]  /*04b0*/  IADD3 R2, P0, PT, R2, 0x20, RZ ;  /* 0x0000002002027810 */ /* 0x002fe40007f1e0ff */
[----:B------:R-:W-:Y:S02]  /*04c0*/  LEA R14, R5, R14, 0x3 ;  /* 0x0000000e050e7211 */ /* 0x000fe400078e18ff */
[----:B------:R-:W-:Y:S01]  /*04d0*/  IADD3.X R3, PT, PT, RZ, R3, RZ, P0, !PT ;  /* 0x00000003ff037210 */ /* 0x000fe200007fe4ff */
[----:B--2---:R-:W-:-:S04]  /*04e0*/  FFMA R22, R21, R22, R12 ;  /* 0x0000001615167223 */ /* 0x004fc8000000000c */
[----:B---3--:R-:W-:-:S04]  /*04f0*/  FFMA R20, R19, R20, R22 ;  /* 0x0000001413147223 */ /* 0x008fc80000000016 */
[----:B----4-:R-:W-:-:S04]  /*0500*/  FFMA R18, R17, R18, R20 ;  /* 0x0000001211127223 */ /* 0x010fc80000000014 */
[----:B-----5:R-:W-:-:S04]  /*0510*/  FFMA R16, R15, R16, R18 ;  /* 0x000000100f107223 */ /* 0x020fc80000000012 */
[----:B------:R-:W-:-:S04]  /*0520*/  FFMA R23, R23, R4, R16 ;  /* 0x0000000417177223 */ /* 0x000fc80000000010 */
[----:B------:R-:W-:-:S04]  /*0530*/  FFMA R24, R24, R7, R23 ;  /* 0x0000000718187223 */ /* 0x000fc80000000017 */
[----:B------:R-:W-:-:S04]  /*0540*/  FFMA R8, R25, R8, R24 ;  /* 0x0000000819087223 */ /* 0x000fc80000000018 */
[----:B------:R-:W-:Y:S01]  /*0550*/  FFMA R12, R27, R10, R8 ;  /* 0x0000000a1b0c7223 */ /* 0x000fe20000000008 */
[----:B------:R-:W-:Y:S06]  /*0560*/  BRA.U UP1, `(.L_x_4) ;  /* 0xfffffffd01347547 */ /* 0x000fec000b83ffff */
.L_x_3:
[----:B------:R-:W-:Y:S05]  /*0570*/  BRA.U !UP0, `(.L_x_2) ;  /* 0x00000005083c7547 */ /* 0x000fea000b800000 */
[----:B------:R-:W-:Y:S01]  /*0580*/  UISETP.GE.U32.AND UP0, UPT, UR19, 0x4, UPT ;  /* 0x000000041300788c */ /* 0x000fe2000bf06070 */
[----:B------:R-:W-:Y:S01]  /*0590*/  IMAD R2, R0, UR18, RZ ;  /* 0x0000001200027c24 */ /* 0x000fe2000f8e02ff */
[----:B------:R-:W-:-:S04]  /*05a0*/  ULOP3.LUT UR5, UR18, 0x3, URZ, 0xc0, !UPT ;  /* 0x0000000312057892 */ /* 0x000fc8000f8ec0ff */
[----:B------:R-:W-:-:S03]  /*05b0*/  UISETP.NE.AND UP1, UPT, UR5, URZ, UPT ;  /* 0x000000ff0500728c */ /* 0x000fc6000bf25270 */
[----:B------:R-:W-:Y:S08]  /*05c0*/  BRA.U !UP0, `(.L_x_5) ;  /* 0x00000001087c7547 */ /* 0x000ff0000b800000 */
[----:B------:R-:W0:Y:S01]  /*05d0*/  LDC.64 R6, c[0x0][0x388] ;  /* 0x0000e200ff067b82 */ /* 0x000e220000000a00 */
[----:B------:R-:W1:Y:S01]  /*05e0*/  LDCU.64 UR6, c[0x0][0x380] ;  /* 0x00007000ff0677ac */ /* 0x000e620008000a00 */
[----:B------:R-:W-:Y:S01]  /*05f0*/  MOV R4, UR4 ;  /* 0x0000000400047c02 */ /* 0x000fe20008000f00 */
[C---:B------:R-:W-:Y:S01]  /*0600*/  VIADD R3, R2.reuse, UR4 ;  /* 0x0000000402037c36 */ /* 0x040fe20008000000 */
[----:B------:R-:W-:Y:S02]  /*0610*/  MOV R11, UR18 ;  /* 0x00000012000b7c02 */ /* 0x000fe40008000f00 */
[----:B------:R-:W-:Y:S01]  /*0620*/  IADD3 R14, P0, PT, R2, UR4, RZ ;  /* 0x00000004020e7c10 */ /* 0x000fe2000ff1e0ff */
[----:B------:R-:W-:Y:S01]  /*0630*/  IMAD R5, R4, UR18, R13 ;  /* 0x0000001204057c24 */ /* 0x000fe2000f8e020d */
[----:B------:R-:W2:Y:S01]  /*0640*/  LDC.64 R8, c[0x0][0x380] ;  /* 0x0000e000ff087b82 */ /* 0x000ea20000000a00 */
[----:B------:R-:W-:Y:S02]  /*0650*/  MOV R15, UR18 ;  /* 0x00000012000f7c02 */ /* 0x000fe40008000f00 */
[----:B------:R-:W-:Y:S01]  /*0660*/  MOV R17, UR18 ;  /* 0x0000001200117c02 */ /* 0x000fe20008000f00 */
[----:B0-----:R-:W-:-:S04]  /*0670*/  IMAD.WIDE R6, R5, 0x4, R6 ;  /* 0x0000000405067825 */ /* 0x001fc800078e0206 */
[----:B------:R-:W-:Y:S02]  /*0680*/  IMAD.WIDE.U32 R10, R11, 0x4, R6 ;  /* 0x000000040b0a7825 */ /* 0x000fe400078e0006 */
[----:B------:R-:W3:Y:S02]  /*0690*/  LDG.E R6, desc[UR16][R6.64] ;  /* 0x0000001006067981 */ /* 0x000ee4000c1e1900 */
[----:B--2---:R-:W-:Y:S01]  /*06a0*/  IMAD.WIDE.U32 R8, R3, 0x4, R8 ;  /* 0x0000000403087825 */ /* 0x004fe200078e0008 */
[----:B------:R-:W-:Y:S02]  /*06b0*/  IADD3.X R3, PT, PT, RZ, RZ, RZ, P0, !PT ;  /* 0x000000ffff037210 */ /* 0x000fe400007fe4ff */
[----:B-1----:R-:W-:-:S03]  /*06c0*/  LEA R4, P0, R14, UR6, 0x2 ;  /* 0x000000060e047c11 */ /* 0x002fc6000f8010ff */
[----:B------:R-:W3:Y:S01]  /*06d0*/  LDG.E R9, desc[UR16][R8.64] ;  /* 0x0000001008097981 */ /* 0x000ee2000c1e1900 */
[----:B------:R-:W-:Y:S01]  /*06e0*/  LEA.HI.X R5, R14, UR7, R3, 0x2, P0 ;  /* 0x000000070e057c11 */ /* 0x000fe200080f1403 */
[----:B------:R-:W-:Y:S02]  /*06f0*/  IMAD.WIDE.U32 R14, R15, 0x4, R10 ;  /* 0x000000040f0e7825 */ /* 0x000fe400078e000a */
[----:B------:R-:W2:Y:S04]  /*0700*/  LDG.E R3, desc[UR16][R10.64] ;  /* 0x000000100a037981 */ /* 0x000ea8000c1e1900 */
[----:B------:R-:W2:Y:S01]  /*0710*/  LDG.E R18, desc[UR16][R4.64+0x4] ;  /* 0x0000041004127981 */ /* 0x000ea2000c1e1900 */
[----:B------:R-:W-:-:S03]  /*0720*/  IMAD.WIDE.U32 R16, R17, 0x4, R14 ;  /* 0x0000000411107825 */ /* 0x000fc600078e000e */
[----:B------:R-:W4:Y:S04]  /*0730*/  LDG.E R19, desc[UR16][R14.64] ;  /* 0x000000100e137981 */ /* 0x000f28000c1e1900 */
[----:B------:R-:W4:Y:S04]  /*0740*/  LDG.E R20, desc[UR16][R4.64+0x8] ;  /* 0x0000081004147981 */ /* 0x000f28000c1e1900 */
[----:B------:R-:W5:Y:S04]  /*0750*/  LDG.E R22, desc[UR16][R4.64+0xc] ;  /* 0x00000c1004167981 */ /* 0x000f68000c1e1900 */
[----:B------:R-:W5:Y:S01]  /*0760*/  LDG.E R16, desc[UR16][R16.64] ;  /* 0x0000001010107981 */ /* 0x000f62000c1e1900 */
[----:B------:R-:W-:Y:S01]  /*0770*/  UIADD3 UR4, UPT, UPT, UR4, 0x4, URZ ;  /* 0x0000000404047890 */ /* 0x000fe2000fffe0ff */
[----:B---3--:R-:W-:-:S04]  /*0780*/  FFMA R9, R9, R6, R12 ;  /* 0x0000000609097223 */ /* 0x008fc8000000000c */
[----:B--2---:R-:W-:-:S04]  /*0790*/  FFMA R3, R18, R3, R9 ;  /* 0x0000000312037223 */ /* 0x004fc80000000009 */
[----:B----4-:R-:W-:-:S04]  /*07a0*/  FFMA R3, R20, R19, R3 ;  /* 0x0000001314037223 */ /* 0x010fc80000000003 */
[----:B-----5:R-:W-:-:S07]  /*07b0*/  FFMA R12, R22, R16, R3 ;  /* 0x00000010160c7223 */ /* 0x020fce0000000003 */
.L_x_5:
[----:B------:R-:W-:Y:S05]  /*07c0*/  BRA.U !UP1, `(.L_x_2) ;  /* 0x0000000109a87547 */ /* 0x000fea000b800000 */
[----:B------:R-:W-:Y:S01]  /*07d0*/  UISETP.NE.AND UP0, UPT, UR5, 0x1, UPT ;  /* 0x000000010500788c */ /* 0x000fe2000bf05270 */
[----:B------:R-:W-:Y:S01]  /*07e0*/  MOV R4, UR4 ;  /* 0x0000000400047c02 */ /* 0x000fe20008000f00 */
[----:B------:R-:W-:Y:S02]  /*07f0*/  ULOP3.LUT UR5, UR18, 0x1, URZ, 0xc0, !UPT ;  /* 0x0000000112057892 */ /* 0x000fe4000f8ec0ff */
[----:B------:R-:W-:Y:S02]  /*0800*/  MOV R17, UR18 ;  /* 0x0000001200117c02 */ /* 0x000fe40008000f00 */
[----:B------:R-:W-:Y:S01]  /*0810*/  UISETP.NE.U32.AND UP1, UPT, UR5, 0x1, UPT ;  /* 0x000000010500788c */ /* 0x000fe2000bf25070 */
[----:B------:R-:W-:-:S04]  /*0820*/  PLOP3.LUT P1, PT, PT, PT, UP0, 0x80, 0x8 ;  /* 0x000000000008781c */ /* 0x000fc80003f2f008 */
[----:B------:R-:W0:Y:S01]  /*0830*/  @UP0 LDCU.128 UR8, c[0x0][0x380] ;  /* 0x00007000ff0807ac */ /* 0x000e220008000c00 */
[----:B------:R-:W-:Y:S01]  /*0840*/  PLOP3.LUT P0, PT, PT, PT, UP1, 0x80, 0x8 ;  /* 0x000000000008781c */ /* 0x000fe20003f0f018 */
[----:B------:R-:W1:Y:S04]  /*0850*/  @UP0 LDCU.64 UR6, c[0x0][0x380] ;  /* 0x00007000ff0607ac */ /* 0x000e680008000a00 */
[----:B------:R-:W2:Y:S03]  /*0860*/  @!UP1 LDCU.128 UR12, c[0x0][0x380] ;  /* 0x00007000ff0c97ac */ /* 0x000ea60008000c00 */
[C---:B------:R-:W-:Y:S02]  /*0870*/  @P1 IADD3 R3, PT, PT, R2.reuse, UR4, RZ ;  /* 0x0000000402031c10 */ /* 0x040fe4000fffe0ff */
[----:B------:R-:W-:Y:S01]  /*0880*/  @P1 IADD3 R5, P2, PT, R2, UR4, RZ ;  /* 0x0000000402051c10 */ /* 0x000fe2000ff5e0ff */
[----:B------:R-:W-:-:S03]  /*0890*/  @UP0 UIADD3 UR4, UPT, UPT, UR4, 0x2, URZ ;  /* 0x0000000204040890 */ /* 0x000fc6000fffe0ff */
[----:B------:R-:W-:Y:S02]  /*08a0*/  @P1 IADD3.X R8, PT, PT, RZ, RZ, RZ, P2, !PT ;  /* 0x000000ffff081210 */ /* 0x000fe400017fe4ff */
[----:B0-----:R-:W-:Y:S01]  /*08b0*/  MOV R14, UR8 ;  /* 0x00000008000e7c02 */ /* 0x001fe20008000f00 */
[----:B------:R-:W-:Y:S01]  /*08c0*/  IMAD.U32 R6, RZ, RZ, UR10 ;  /* 0x0000000aff067e24 */ /* 0x000fe2000f8e00ff */
[----:B------:R-:W-:Y:S02]  /*08d0*/  MOV R15, UR9 ;  /* 0x00000009000f7c02 */ /* 0x000fe40008000f00 */
[----:B------:R-:W-:Y:S01]  /*08e0*/  MOV R7, UR11 ;  /* 0x0000000b00077c02 */ /* 0x000fe20008000f00 */
[----:B------:R-:W-:-:S04]  /*08f0*/  @P1 IMAD.WIDE.U32 R14, R3, 0x4, R14 ;  /* 0x00000004030e1825 */ /* 0x000fc800078e000e */
[----:B------:R-:W-:Y:S01]  /*0900*/  @P1 IMAD R3, R4, UR18, R13 ;  /* 0x0000001204031c24 */ /* 0x000fe2000f8e020d */
[----:B-1----:R-:W-:Y:S02]  /*0910*/  @P1 LEA R4, P2, R5, UR6, 0x2 ;  /* 0x0000000605041c11 */ /* 0x002fe4000f8410ff */
[----:B------:R-:W-:Y:S01]  /*0920*/  MOV R18, UR4 ;  /* 0x0000000400127c02 */ /* 0x000fe20008000f00 */
[----:B------:R-:W-:Y:S01]  /*0930*/  @P1 IMAD.WIDE R6, R3, 0x4, R6 ;  /* 0x0000000403061825 */ /* 0x000fe200078e0206 */
[----:B------:R-:W-:Y:S01]  /*0940*/  @P1 LEA.HI.X R5, R5, UR7, R8, 0x2, P2 ;  /* 0x0000000705051c11 */ /* 0x000fe200090f1408 */
[----:B------:R-:W3:Y:S01]  /*0950*/  @P1 LDG.E R3, desc[UR16][R14.64] ;  /* 0x000000100e031981 */ /* 0x000ee2000c1e1900 */
[----:B--2---:R-:W-:Y:S01]  /*0960*/  MOV R8, UR12 ;  /* 0x0000000c00087c02 */ /* 0x004fe20008000f00 */
[----:B------:R-:W-:Y:S01]  /*0970*/  @!P0 IMAD R21, R18, UR18, R13 ;  /* 0x0000001212158c24 */ /* 0x000fe2000f8e020d */
[----:B------:R-:W-:Y:S01]  /*0980*/  MOV R9, UR13 ;  /* 0x0000000d00097c02 */ /* 0x000fe20008000f00 */
[----:B------:R-:W-:Y:S01]  /*0990*/  @P1 IMAD.WIDE.U32 R16, R17, 0x4, R6 ;  /* 0x0000000411101825 */ /* 0x000fe200078e0006 */
[----:B------:R-:W-:Y:S01]  /*09a0*/  @!P0 IADD3 R19, PT, PT, R2, UR4, RZ ;  /* 0x0000000402138c10 */ /* 0x000fe2000fffe0ff */
[----:B------:R-:W3:Y:S01]  /*09b0*/  @P1 LDG.E R6, desc[UR16][R6.64] ;  /* 0x0000001006061981 */ /* 0x000ee2000c1e1900 */
[----:B------:R-:W-:-:S02]  /*09c0*/  MOV R10, UR14 ;  /* 0x0000000e000a7c02 */ /* 0x000fc40008000f00 */
[----:B------:R-:W-:Y:S01]  /*09d0*/  MOV R11, UR15 ;  /* 0x0000000f000b7c02 */ /* 0x000fe20008000f00 */
[----:B------:R-:W-:Y:S01]  /*09e0*/  @!P0 IMAD.WIDE.U32 R8, R19, 0x4, R8 ;  /* 0x0000000413088825 */ /* 0x000fe200078e0008 */
[----:B------:R-:W2:Y:S03]  /*09f0*/  @P1 LDG.E R16, desc[UR16][R16.64] ;  /* 0x0000001010101981 */ /* 0x000ea6000c1e1900 */
[----:B------:R-:W-:Y:S01]  /*0a00*/  @!P0 IMAD.WIDE R10, R21, 0x4, R10 ;  /* 0x00000004150a8825 */ /* 0x000fe200078e020a */
[----:B------:R-:W2:Y:S04]  /*0a10*/  @P1 LDG.E R4, desc[UR16][R4.64+0x4] ;  /* 0x0000041004041981 */ /* 0x000ea8000c1e1900 */
[----:B------:R-:W4:Y:S04]  /*0a20*/  @!P0 LDG.E R9, desc[UR16][R8.64] ;  /* 0x0000001008098981 */ /* 0x000f28000c1e1900 */
[----:B------:R-:W4:Y:S01]  /*0a30*/  @!P0 LDG.E R10, desc[UR16][R10.64] ;  /* 0x000000100a0a8981 */ /* 0x000f22000c1e1900 */
[----:B---3--:R-:W-:-:S04]  /*0a40*/  @P1 FFMA R3, R3, R6, R12 ;  /* 0x0000000603031223 */ /* 0x008fc8000000000c */
[----:B--2---:R-:W-:-:S04]  /*0a50*/  @P1 FFMA R12, R4, R16, R3 ;  /* 0x00000010040c1223 */ /* 0x004fc80000000003 */
[----:B----4-:R-:W-:-:S07]  /*0a60*/  @!P0 FFMA R12, R9, R10, R12 ;  /* 0x0000000a090c8223 */ /* 0x010fce000000000c */
.L_x_2:
[----:B------:R-:W0:Y:S01]  /*0a70*/  LDC.64 R2, c[0x0][0x390] ;  /* 0x0000e400ff027b82 */ /* 0x000e220000000a00 */
[----:B------:R-:W-:-:S04]  /*0a80*/  IMAD R13, R0, UR18, R13 ;  /* 0x00000012000d7c24 */ /* 0x000fc8000f8e020d */
[----:B0-----:R-:W-:-:S05]  /*0a90*/  IMAD.WIDE R2, R13, 0x4, R2 ;  /* 0x000000040d027825 */ /* 0x001fca00078e0202 */
[----:B------:R-:W-:Y:S01]  /*0aa0*/  STG.E desc[UR16][R2.64], R12 ;  /* 0x0000000c02007986 */ /* 0x000fe2000c101910 */
[----:B------:R-:W-:Y:S05]  /*0ab0*/  EXIT ;  /* 0x000000000000794d */ /* 0x000fea0003800000 */
.L_x_6:
        /* <DEDUP_REMOVED lines=12> */
.L_x_8:


//--------------------- .nv.shared._Z8multiplyPfS_S_i --------------------------
	.section	.nv.shared._Z8multiplyPfS_S_i,"aw",@nobits
	.sectionflags	@""
	.align	4
.nv.shared._Z8multiplyPfS_S_i:
	.zero		33792


//--------------------- .nv.shared.reserved.0     --------------------------
	.section	.nv.shared.reserved.0,"aw",@nobits
	.weak		__nv_reservedSMEM_offset_0_alias
	.size		__nv_reservedSMEM_offset_0_alias, 0, 64
	.other		__nv_reservedSMEM_offset_0_alias,@"STO_CUDA_RESERVED_SHARED STV_DEFAULT"
__nv_reservedSMEM_offset_0_alias:
	.zero		0
	.zero		64


//--------------------- .nv.constant0._Z8multiplyPfS_S_i --------------------------
	.section	.nv.constant0._Z8multiplyPfS_S_i,"a",@progbits
	.sectionflags	@""
	.align	4
.nv.constant0._Z8multiplyPfS_S_i:
	.zero		924


//--------------------- .nv.constant0._Z12gpu_multiplyPfS_S_i --------------------------
	.section	.nv.constant0._Z12gpu_multiplyPfS_S_i,"a",@progbits
	.sectionflags	@""
	.align	4
.nv.constant0._Z12gpu_multiplyPfS_S_i:
	.zero		924


//--------------------- SYMBOLS --------------------------

	.type		.nv.reservedSmem.offset0,@object
	.size		.nv.reservedSmem.offset0,0x4
	.type		.nv.reservedSmem.cap,@object
	.size		.nv.reservedSmem.cap,0x4
